//
// Generated by NVIDIA NVVM Compiler
//
// Compiler Build ID: CL-36424714
// Cuda compilation tools, release 13.0, V13.0.88
// Based on NVVM 20.0.0
//

.version 9.0
.target sm_100
.address_size 64

	// .globl	_Z14setGhostPointsPdS_iil
.extern .shared .align 16 .b8 rod_old_s[];

.visible .entry _Z14setGhostPointsPdS_iil(
	.param .u64 .ptr .align 1 _Z14setGhostPointsPdS_iil_param_0,
	.param .u64 .ptr .align 1 _Z14setGhostPointsPdS_iil_param_1,
	.param .u32 _Z14setGhostPointsPdS_iil_param_2,
	.param .u32 _Z14setGhostPointsPdS_iil_param_3,
	.param .u64 _Z14setGhostPointsPdS_iil_param_4
)
{
	.reg .pred 	%p<2>;
	.reg .b32 	%r<10>;
	.reg .b64 	%rd<11>;
	.reg .b64 	%fd<3>;

	ld.param.u64 	%rd1, [_Z14setGhostPointsPdS_iil_param_0];
	ld.param.u64 	%rd2, [_Z14setGhostPointsPdS_iil_param_1];
	ld.param.u32 	%r1, [_Z14setGhostPointsPdS_iil_param_2];
	ld.param.u32 	%r2, [_Z14setGhostPointsPdS_iil_param_3];
	mov.u32 	%r3, %tid.x;
	add.s32 	%r4, %r1, -1;
	setp.eq.s32 	%p1, %r3, %r4;
	add.s32 	%r5, %r2, 1;
	mul.lo.s32 	%r6, %r3, 1000;
	add.s32 	%r7, %r6, 1001;
	selp.b32 	%r8, %r5, %r7, %p1;
	cvta.to.global.u64 	%rd3, %rd1;
	cvta.to.global.u64 	%rd4, %rd2;
	mul.wide.u32 	%rd5, %r6, 8;
	add.s64 	%rd6, %rd3, %rd5;
	ld.global.f64 	%fd1, [%rd6];
	shl.b32 	%r9, %r3, 1;
	mul.wide.u32 	%rd7, %r9, 8;
	add.s64 	%rd8, %rd4, %rd7;
	st.global.f64 	[%rd8], %fd1;
	mul.wide.s32 	%rd9, %r8, 8;
	add.s64 	%rd10, %rd3, %rd9;
	ld.global.f64 	%fd2, [%rd10];
	st.global.f64 	[%rd8+8], %fd2;
	ret;

}
	// .globl	_Z4initPddddii
.visible .entry _Z4initPddddii(
	.param .u64 .ptr .align 1 _Z4initPddddii_param_0,
	.param .f64 _Z4initPddddii_param_1,
	.param .f64 _Z4initPddddii_param_2,
	.param .f64 _Z4initPddddii_param_3,
	.param .u32 _Z4initPddddii_param_4,
	.param .u32 _Z4initPddddii_param_5
)
{
	.reg .b32 	%r<7>;
	.reg .b64 	%rd<5>;
	.reg .b64 	%fd<23>;

	ld.param.u64 	%rd1, [_Z4initPddddii_param_0];
	ld.param.f64 	%fd1, [_Z4initPddddii_param_1];
	ld.param.f64 	%fd2, [_Z4initPddddii_param_2];
	ld.param.f64 	%fd3, [_Z4initPddddii_param_3];
	cvta.to.global.u64 	%rd2, %rd1;
	mov.u32 	%r1, %ctaid.x;
	mov.u32 	%r2, %tid.x;
	mad.lo.s32 	%r3, %r1, 1000, %r2;
	add.s32 	%r4, %r3, 1;
	mad.lo.s32 	%r5, %r3, %r3, %r3;
	add.s32 	%r6, %r5, %r4;
	cvt.rn.f64.u32 	%fd4, %r6;
	mul.f64 	%fd5, %fd2, %fd4;
	mul.f64 	%fd6, %fd2, %fd5;
	mul.f64 	%fd7, %fd3, 0d4008000000000000;
	mul.f64 	%fd8, %fd3, %fd7;
	div.rn.f64 	%fd9, %fd6, %fd8;
	mov.f64 	%fd10, 0d3FF0000000000000;
	sub.f64 	%fd11, %fd10, %fd9;
	mul.f64 	%fd12, %fd11, 0d4008000000000000;
	mul.f64 	%fd13, %fd12, 0d4010000000000000;
	mul.f64 	%fd14, %fd13, 0d400921FB54442D18;
	mul.f64 	%fd15, %fd14, 0d3E7AD7F29ABCAF48;
	mul.f64 	%fd16, %fd1, %fd15;
	cvt.rn.f64.s32 	%fd17, %r4;
	mul.f64 	%fd18, %fd16, %fd17;
	mul.f64 	%fd19, %fd2, %fd18;
	mul.f64 	%fd20, %fd3, 0d402921FB54442D18;
	mul.f64 	%fd21, %fd3, %fd20;
	div.rn.f64 	%fd22, %fd19, %fd21;
	mul.wide.s32 	%rd3, %r4, 8;
	add.s64 	%rd4, %rd2, %rd3;
	st.global.f64 	[%rd4], %fd22;
	ret;

}
	// .globl	_Z9initBoundPddddi
.visible .entry _Z9initBoundPddddi(
	.param .u64 .ptr .align 1 _Z9initBoundPddddi_param_0,
	.param .f64 _Z9initBoundPddddi_param_1,
	.param .f64 _Z9initBoundPddddi_param_2,
	.param .f64 _Z9initBoundPddddi_param_3,
	.param .u32 _Z9initBoundPddddi_param_4
)
{
	.reg .b32 	%r<2>;
	.reg .b64 	%rd<6>;
	.reg .b64 	%fd<6>;

	ld.param.u64 	%rd1, [_Z9initBoundPddddi_param_0];
	ld.param.f64 	%fd1, [_Z9initBoundPddddi_param_1];
	ld.param.f64 	%fd2, [_Z9initBoundPddddi_param_3];
	ld.param.u32 	%r1, [_Z9initBoundPddddi_param_4];
	cvta.to.global.u64 	%rd2, %rd1;
	mul.f64 	%fd3, %fd1, 0d3EB515370F99F6CB;
	mul.f64 	%fd4, %fd2, 0d401921FB54442D18;
	div.rn.f64 	%fd5, %fd3, %fd4;
	mul.wide.s32 	%rd3, %r1, 8;
	add.s64 	%rd4, %rd2, %rd3;
	st.global.f64 	[%rd4+8], %fd5;
	mov.b64 	%rd5, 0;
	st.global.u64 	[%rd2], %rd5;
	ret;

}
	// .globl	_Z3runPdS_diil
.visible .entry _Z3runPdS_diil(
	.param .u64 .ptr .align 1 _Z3runPdS_diil_param_0,
	.param .u64 .ptr .align 1 _Z3runPdS_diil_param_1,
	.param .f64 _Z3runPdS_diil_param_2,
	.param .u32 _Z3runPdS_diil_param_3,
	.param .u32 _Z3runPdS_diil_param_4,
	.param .u64 _Z3runPdS_diil_param_5
)
{
	.reg .pred 	%p<10>;
	.reg .b32 	%r<18>;
	.reg .b64 	%rd<9>;
	.reg .b64 	%fd<39>;

	ld.param.u64 	%rd3, [_Z3runPdS_diil_param_0];
	ld.param.u64 	%rd4, [_Z3runPdS_diil_param_1];
	ld.param.f64 	%fd3, [_Z3runPdS_diil_param_2];
	ld.param.u32 	%r5, [_Z3runPdS_diil_param_3];
	ld.param.u32 	%r6, [_Z3runPdS_diil_param_4];
	cvta.to.global.u64 	%rd1, %rd4;
	cvta.to.global.u64 	%rd5, %rd3;
	mov.u32 	%r7, %ctaid.x;
	mov.u32 	%r1, %tid.x;
	mad.lo.s32 	%r2, %r7, 1000, %r1;
	add.s32 	%r8, %r6, -1;
	setp.eq.s32 	%p1, %r7, %r8;
	mad.lo.s32 	%r9, %r7, -1000, %r5;
	selp.b32 	%r3, %r9, 1000, %p1;
	shl.b32 	%r10, %r7, 1;
	mul.wide.u32 	%rd6, %r10, 8;
	add.s64 	%rd7, %rd5, %rd6;
	ld.global.f64 	%fd1, [%rd7];
	ld.global.f64 	%fd2, [%rd7+8];
	mul.wide.u32 	%rd8, %r2, 8;
	add.s64 	%rd2, %rd1, %rd8;
	ld.global.f64 	%fd4, [%rd2+8];
	shl.b32 	%r11, %r1, 3;
	mov.u32 	%r12, rod_old_s;
	add.s32 	%r4, %r12, %r11;
	st.shared.f64 	[%r4], %fd4;
	bar.sync 	0;
	setp.ne.s32 	%p2, %r3, 1;
	setp.ne.s32 	%p3, %r1, 0;
	or.pred  	%p4, %p3, %p2;
	@%p4 bra 	$L__BB3_2;
	mad.lo.s32 	%r14, %r2, %r2, %r2;
	add.s32 	%r15, %r2, %r14;
	add.s32 	%r16, %r15, 1;
	setp.lt.u32 	%p9, %r16, 2;
	selp.b32 	%r17, -3, -2, %p9;
	cvt.rn.f64.s32 	%fd33, %r17;
	ld.shared.f64 	%fd34, [rod_old_s];
	fma.rn.f64 	%fd35, %fd34, %fd33, %fd2;
	add.f64 	%fd36, %fd1, %fd35;
	ld.global.f64 	%fd37, [%rd2+8];
	fma.rn.f64 	%fd38, %fd3, %fd36, %fd37;
	st.global.f64 	[%rd2+8], %fd38;
	bra.uni 	$L__BB3_10;
$L__BB3_2:
	setp.ne.s32 	%p5, %r2, 0;
	@%p5 bra 	$L__BB3_4;
	ld.shared.f64 	%fd27, [%r4+8];
	ld.shared.f64 	%fd28, [%r4];
	mul.f64 	%fd29, %fd28, 0dC010000000000000;
	fma.rn.f64 	%fd30, %fd27, 0d4000000000000000, %fd29;
	ld.global.f64 	%fd31, [%rd1+8];
	fma.rn.f64 	%fd32, %fd3, %fd30, %fd31;
	st.global.f64 	[%rd1+8], %fd32;
	bra.uni 	$L__BB3_10;
$L__BB3_4:
	setp.ne.s32 	%p6, %r1, 0;
	@%p6 bra 	$L__BB3_6;
	ld.shared.v2.f64 	{%fd20, %fd21}, [rod_old_s];
	add.f64 	%fd22, %fd20, %fd20;
	sub.f64 	%fd23, %fd21, %fd22;
	add.f64 	%fd24, %fd1, %fd23;
	ld.global.f64 	%fd25, [%rd2+8];
	fma.rn.f64 	%fd26, %fd3, %fd24, %fd25;
	st.global.f64 	[%rd2+8], %fd26;
	bra.uni 	$L__BB3_10;
$L__BB3_6:
	add.s32 	%r13, %r3, -1;
	setp.ne.s32 	%p7, %r1, %r13;
	@%p7 bra 	$L__BB3_8;
	ld.shared.f64 	%fd13, [%r4];
	add.f64 	%fd14, %fd13, %fd13;
	sub.f64 	%fd15, %fd2, %fd14;
	ld.shared.f64 	%fd16, [%r4+-8];
	add.f64 	%fd17, %fd16, %fd15;
	ld.global.f64 	%fd18, [%rd2+8];
	fma.rn.f64 	%fd19, %fd3, %fd17, %fd18;
	st.global.f64 	[%rd2+8], %fd19;
	bra.uni 	$L__BB3_10;
$L__BB3_8:
	setp.ge.s32 	%p8, %r2, %r5;
	@%p8 bra 	$L__BB3_10;
	ld.shared.f64 	%fd5, [%r4+8];
	ld.shared.f64 	%fd6, [%r4];
	add.f64 	%fd7, %fd6, %fd6;
	sub.f64 	%fd8, %fd5, %fd7;
	ld.shared.f64 	%fd9, [%r4+-8];
	add.f64 	%fd10, %fd9, %fd8;
	ld.global.f64 	%fd11, [%rd2+8];
	fma.rn.f64 	%fd12, %fd3, %fd10, %fd11;
	st.global.f64 	[%rd2+8], %fd12;
$L__BB3_10:
	ret;

}


// ===== COMPILED SASS (sm_100) =====

	.target	sm_100

	.elftype	@"ET_EXEC"


//--------------------- .note.nv.tkinfo           --------------------------
	.section	.note.nv.tkinfo,"",@"SHT_NOTE"
	.sectionflags	@"SHF_NOTE_NV_TKINFO"
	.tkinfo
        /*0018*/ 	.word	0x00000002
        /*0030*/ 	.string	""
        /*0030*/ 	.string	"ptxas"
        /*0030*/ 	.string	"Cuda compilation tools, release 13.0, V13.0.88"
        /*0030*/ 	.string	"Build cuda_13.0.r13.0/compiler.36424714_0"
        /*0030*/ 	.string	"-arch sm_100 -m 64 "



//--------------------- .note.nv.cuinfo           --------------------------
	.section	.note.nv.cuinfo,"",@"SHT_NOTE"
	.sectionflags	@"SHF_NOTE_NV_CUINFO"
        /*0018*/ 	.short	0x0002
        /*001a*/ 	.short	0x0064
        /*001c*/ 	.short	0x0082
	.zero		2


//--------------------- .nv.info                  --------------------------
	.section	.nv.info,"",@"SHT_CUDA_INFO"
	.align	4


	//----- nvinfo : EIATTR_REGCOUNT
	.align		4
        /*0000*/ 	.byte	0x04, 0x2f
        /*0002*/ 	.short	(.L_1 - .L_0)
	.align		4
.L_0:
        /*0004*/ 	.word	index@(_Z14setGhostPointsPdS_iil)
        /*0008*/ 	.word	0x00000010


	//----- nvinfo : EIATTR_FRAME_SIZE
	.align		4
.L_1:
        /*000c*/ 	.byte	0x04, 0x11
        /*000e*/ 	.short	(.L_3 - .L_2)
	.align		4
.L_2:
        /*0010*/ 	.word	index@(_Z14setGhostPointsPdS_iil)
        /*0014*/ 	.word	0x00000000


	//----- nvinfo : EIATTR_REGCOUNT
	.align		4
.L_3:
        /*0018*/ 	.byte	0x04, 0x2f
        /*001a*/ 	.short	(.L_5 - .L_4)
	.align		4
.L_4:
        /*001c*/ 	.word	index@(_Z4initPddddii)
        /*0020*/ 	.word	0x00000019


	//----- nvinfo : EIATTR_FRAME_SIZE
	.align		4
.L_5:
        /*0024*/ 	.byte	0x04, 0x11
        /*0026*/ 	.short	(.L_7 - .L_6)
	.align		4
.L_6:
        /*0028*/ 	.word	index@($__internal_1_$__cuda_sm20_div_rn_f64_full)
        /*002c*/ 	.word	0x00000000


	//----- nvinfo : EIATTR_FRAME_SIZE
	.align		4
.L_7:
        /*0030*/ 	.byte	0x04, 0x11
        /*0032*/ 	.short	(.L_9 - .L_8)
	.align		4
.L_8:
        /*0034*/ 	.word	index@(_Z4initPddddii)
        /*0038*/ 	.word	0x00000000


	//----- nvinfo : EIATTR_REGCOUNT
	.align		4
.L_9:
        /*003c*/ 	.byte	0x04, 0x2f
        /*003e*/ 	.short	(.L_11 - .L_10)
	.align		4
.L_10:
        /*0040*/ 	.word	index@(_Z9initBoundPddddi)
        /*0044*/ 	.word	0x00000018


	//----- nvinfo : EIATTR_FRAME_SIZE
	.align		4
.L_11:
        /*0048*/ 	.byte	0x04, 0x11
        /*004a*/ 	.short	(.L_13 - .L_12)
	.align		4
.L_12:
        /*004c*/ 	.word	index@($__internal_0_$__cuda_sm20_div_rn_f64_full)
        /*0050*/ 	.word	0x00000000


	//----- nvinfo : EIATTR_FRAME_SIZE
	.align		4
.L_13:
        /*0054*/ 	.byte	0x04, 0x11
        /*0056*/ 	.short	(.L_15 - .L_14)
	.align		4
.L_14:
        /*0058*/ 	.word	index@(_Z9initBoundPddddi)
        /*005c*/ 	.word	0x00000000


	//----- nvinfo : EIATTR_REGCOUNT
	.align		4
.L_15:
        /*0060*/ 	.byte	0x04, 0x2f
        /*0062*/ 	.short	(.L_17 - .L_16)
	.align		4
.L_16:
        /*0064*/ 	.word	index@(_Z3runPdS_diil)
        /*0068*/ 	.word	0x00000012


	//----- nvinfo : EIATTR_FRAME_SIZE
	.align		4
.L_17:
        /*006c*/ 	.byte	0x04, 0x11
        /*006e*/ 	.short	(.L_19 - .L_18)
	.align		4
.L_18:
        /*0070*/ 	.word	index@(_Z3runPdS_diil)
        /*0074*/ 	.word	0x00000000


	//----- nvinfo : EIATTR_MIN_STACK_SIZE
	.align		4
.L_19:
        /*0078*/ 	.byte	0x04, 0x12
        /*007a*/ 	.short	(.L_21 - .L_20)
	.align		4
.L_20:
        /*007c*/ 	.word	index@(_Z3runPdS_diil)
        /*0080*/ 	.word	0x00000000


	//----- nvinfo : EIATTR_MIN_STACK_SIZE
	.align		4
.L_21:
        /*0084*/ 	.byte	0x04, 0x12
        /*0086*/ 	.short	(.L_23 - .L_22)
	.align		4
.L_22:
        /*0088*/ 	.word	index@(_Z9initBoundPddddi)
        /*008c*/ 	.word	0x00000000


	//----- nvinfo : EIATTR_MIN_STACK_SIZE
	.align		4
.L_23:
        /*0090*/ 	.byte	0x04, 0x12
        /*0092*/ 	.short	(.L_25 - .L_24)
	.align		4
.L_24:
        /*0094*/ 	.word	index@(_Z4initPddddii)
        /*0098*/ 	.word	0x00000000


	//----- nvinfo : EIATTR_MIN_STACK_SIZE
	.align		4
.L_25:
        /*009c*/ 	.byte	0x04, 0x12
        /*009e*/ 	.short	(.L_27 - .L_26)
	.align		4
.L_26:
        /*00a0*/ 	.word	index@(_Z14setGhostPointsPdS_iil)
        /*00a4*/ 	.word	0x00000000
.L_27:


//--------------------- .nv.compat                --------------------------
	.section	.nv.compat,"",@"SHT_CUDA_COMPAT_INFO"
	.align	4
        /*0000*/ 	.byte	0x02, 0x09, 0x00, 0x00, 0x02, 0x02, 0x01, 0x00, 0x02, 0x05, 0x05, 0x00, 0x03, 0x07, 0x01, 0x01
        /*0010*/ 	.byte	0x02, 0x03, 0x00, 0x00, 0x02, 0x06, 0x01, 0x00, 0x04, 0x0b, 0x08, 0x00, 0x01, 0x00, 0x00, 0x00
        /*0020*/ 	.byte	0x00, 0x00, 0x00, 0x00


//--------------------- .nv.info._Z3runPdS_diil   --------------------------
	.section	.nv.info._Z3runPdS_diil,"",@"SHT_CUDA_INFO"
	.sectionflags	@""
	.align	4


	//----- nvinfo : EIATTR_CUDA_API_VERSION
	.align		4
        /*0000*/ 	.byte	0x04, 0x37
        /*0002*/ 	.short	(.L_29 - .L_28)
.L_28:
        /*0004*/ 	.word	0x00000082


	//----- nvinfo : EIATTR_KPARAM_INFO
	.align		4
.L_29:
        /*0008*/ 	.byte	0x04, 0x17
        /*000a*/ 	.short	(.L_31 - .L_30)
.L_30:
        /*000c*/ 	.word	0x00000000
        /*0010*/ 	.short	0x0005
        /*0012*/ 	.short	0x0020
        /*0014*/ 	.byte	0x00, 0xf0, 0x21, 0x00


	//----- nvinfo : EIATTR_KPARAM_INFO
	.align		4
.L_31:
        /*0018*/ 	.byte	0x04, 0x17
        /*001a*/ 	.short	(.L_33 - .L_32)
.L_32:
        /*001c*/ 	.word	0x00000000
        /*0020*/ 	.short	0x0004
        /*0022*/ 	.short	0x001c
        /*0024*/ 	.byte	0x00, 0xf0, 0x11, 0x00


	//----- nvinfo : EIATTR_KPARAM_INFO
	.align		4
.L_33:
        /*0028*/ 	.byte	0x04, 0x17
        /*002a*/ 	.short	(.L_35 - .L_34)
.L_34:
        /*002c*/ 	.word	0x00000000
        /*0030*/ 	.short	0x0003
        /*0032*/ 	.short	0x0018
        /*0034*/ 	.byte	0x00, 0xf0, 0x11, 0x00


	//----- nvinfo : EIATTR_KPARAM_INFO
	.align		4
.L_35:
        /*0038*/ 	.byte	0x04, 0x17
        /*003a*/ 	.short	(.L_37 - .L_36)
.L_36:
        /*003c*/ 	.word	0x00000000
        /*0040*/ 	.short	0x0002
        /*0042*/ 	.short	0x0010
        /*0044*/ 	.byte	0x00, 0xf0, 0x21, 0x00


	//----- nvinfo : EIATTR_KPARAM_INFO
	.align		4
.L_37:
        /*0048*/ 	.byte	0x04, 0x17
        /*004a*/ 	.short	(.L_39 - .L_38)
.L_38:
        /*004c*/ 	.word	0x00000000
        /*0050*/ 	.short	0x0001
        /*0052*/ 	.short	0x0008
        /*0054*/ 	.byte	0x00, 0xf5, 0x21, 0x00


	//----- nvinfo : EIATTR_KPARAM_INFO
	.align		4
.L_39:
        /*0058*/ 	.byte	0x04, 0x17
        /*005a*/ 	.short	(.L_41 - .L_40)
.L_40:
        /*005c*/ 	.word	0x00000000
        /*0060*/ 	.short	0x0000
        /*0062*/ 	.short	0x0000
        /*0064*/ 	.byte	0x00, 0xf5, 0x21, 0x00


	//----- nvinfo : EIATTR_SPARSE_MMA_MASK
	.align		4
.L_41:
        /*0068*/ 	.byte	0x03, 0x50
        /*006a*/ 	.short	0x0000


	//----- nvinfo : EIATTR_MAXREG_COUNT
	.align		4
        /*006c*/ 	.byte	0x03, 0x1b
        /*006e*/ 	.short	0x00ff


	//----- nvinfo : EIATTR_NUM_BARRIERS
	.align		4
        /*0070*/ 	.byte	0x02, 0x4c
        /*0072*/ 	.byte	0x01
	.zero		1


	//----- nvinfo : EIATTR_MERCURY_ISA_VERSION
	.align		4
        /*0074*/ 	.byte	0x03, 0x5f
        /*0076*/ 	.short	0x0101


	//----- nvinfo : EIATTR_VRC_CTA_INIT_COUNT
	.align		4
        /*0078*/ 	.byte	0x02, 0x4a
	.zero		1
	.zero		1


	//----- nvinfo : EIATTR_EXIT_INSTR_OFFSETS
	.align		4
        /*007c*/ 	.byte	0x04, 0x1c
        /*007e*/ 	.short	(.L_43 - .L_42)


	//   ....[0]....
.L_42:
        /*0080*/ 	.word	0x00000280


	//   ....[1]....
        /*0084*/ 	.word	0x00000340


	//   ....[2]....
        /*0088*/ 	.word	0x000003f0


	//   ....[3]....
        /*008c*/ 	.word	0x000004c0


	//   ....[4]....
        /*0090*/ 	.word	0x000004e0


	//   ....[5]....
        /*0094*/ 	.word	0x00000590


	//----- nvinfo : EIATTR_CRS_STACK_SIZE
	.align		4
.L_43:
        /*0098*/ 	.byte	0x04, 0x1e
        /*009a*/ 	.short	(.L_45 - .L_44)
.L_44:
        /*009c*/ 	.word	0x00000000


	//----- nvinfo : EIATTR_CBANK_PARAM_SIZE
	.align		4
.L_45:
        /*00a0*/ 	.byte	0x03, 0x19
        /*00a2*/ 	.short	0x0028


	//----- nvinfo : EIATTR_PARAM_CBANK
	.align		4
        /*00a4*/ 	.byte	0x04, 0x0a
        /*00a6*/ 	.short	(.L_47 - .L_46)
	.align		4
.L_46:
        /*00a8*/ 	.word	index@(.nv.constant0._Z3runPdS_diil)
        /*00ac*/ 	.short	0x0380
        /*00ae*/ 	.short	0x0028


	//----- nvinfo : EIATTR_SW_WAR
	.align		4
.L_47:
        /*00b0*/ 	.byte	0x04, 0x36
        /*00b2*/ 	.short	(.L_49 - .L_48)
.L_48:
        /*00b4*/ 	.word	0x00000008
.L_49:


//--------------------- .nv.info._Z9initBoundPddddi --------------------------
	.section	.nv.info._Z9initBoundPddddi,"",@"SHT_CUDA_INFO"
	.sectionflags	@""
	.align	4


	//----- nvinfo : EIATTR_CUDA_API_VERSION
	.align		4
        /*0000*/ 	.byte	0x04, 0x37
        /*0002*/ 	.short	(.L_51 - .L_50)
.L_50:
        /*0004*/ 	.word	0x00000082


	//----- nvinfo : EIATTR_KPARAM_INFO
	.align		4
.L_51:
        /*0008*/ 	.byte	0x04, 0x17
        /*000a*/ 	.short	(.L_53 - .L_52)
.L_52:
        /*000c*/ 	.word	0x00000000
        /*0010*/ 	.short	0x0004
        /*0012*/ 	.short	0x0020
        /*0014*/ 	.byte	0x00, 0xf0, 0x11, 0x00


	//----- nvinfo : EIATTR_KPARAM_INFO
	.align		4
.L_53:
        /*0018*/ 	.byte	0x04, 0x17
        /*001a*/ 	.short	(.L_55 - .L_54)
.L_54:
        /*001c*/ 	.word	0x00000000
        /*0020*/ 	.short	0x0003
        /*0022*/ 	.short	0x0018
        /*0024*/ 	.byte	0x00, 0xf0, 0x21, 0x00


	//----- nvinfo : EIATTR_KPARAM_INFO
	.align		4
.L_55:
        /*0028*/ 	.byte	0x04, 0x17
        /*002a*/ 	.short	(.L_57 - .L_56)
.L_56:
        /*002c*/ 	.word	0x00000000
        /*0030*/ 	.short	0x0002
        /*0032*/ 	.short	0x0010
        /*0034*/ 	.byte	0x00, 0xf0, 0x21, 0x00


	//----- nvinfo : EIATTR_KPARAM_INFO
	.align		4
.L_57:
        /*0038*/ 	.byte	0x04, 0x17
        /*003a*/ 	.short	(.L_59 - .L_58)
.L_58:
        /*003c*/ 	.word	0x00000000
        /*0040*/ 	.short	0x0001
        /*0042*/ 	.short	0x0008
        /*0044*/ 	.byte	0x00, 0xf0, 0x21, 0x00


	//----- nvinfo : EIATTR_KPARAM_INFO
	.align		4
.L_59:
        /*0048*/ 	.byte	0x04, 0x17
        /*004a*/ 	.short	(.L_61 - .L_60)
.L_60:
        /*004c*/ 	.word	0x00000000
        /*0050*/ 	.short	0x0000
        /*0052*/ 	.short	0x0000
        /*0054*/ 	.byte	0x00, 0xf5, 0x21, 0x00


	//----- nvinfo : EIATTR_SPARSE_MMA_MASK
	.align		4
.L_61:
        /*0058*/ 	.byte	0x03, 0x50
        /*005a*/ 	.short	0x0000


	//----- nvinfo : EIATTR_MAXREG_COUNT
	.align		4
        /*005c*/ 	.byte	0x03, 0x1b
        /*005e*/ 	.short	0x00ff


	//----- nvinfo : EIATTR_MERCURY_ISA_VERSION
	.align		4
        /*0060*/ 	.byte	0x03, 0x5f
        /*0062*/ 	.short	0x0101


	//----- nvinfo : EIATTR_VRC_CTA_INIT_COUNT
	.align		4
        /*0064*/ 	.byte	0x02, 0x4a
	.zero		1
	.zero		1


	//----- nvinfo : EIATTR_EXIT_INSTR_OFFSETS
	.align		4
        /*0068*/ 	.byte	0x04, 0x1c
        /*006a*/ 	.short	(.L_63 - .L_62)


	//   ....[0]....
.L_62:
        /*006c*/ 	.word	0x00000220


	//----- nvinfo : EIATTR_CRS_STACK_SIZE
	.align		4
.L_63:
        /*0070*/ 	.byte	0x04, 0x1e
        /*0072*/ 	.short	(.L_65 - .L_64)
.L_64:
        /*0074*/ 	.word	0x00000000


	//----- nvinfo : EIATTR_CBANK_PARAM_SIZE
	.align		4
.L_65:
        /*0078*/ 	.byte	0x03, 0x19
        /*007a*/ 	.short	0x0024


	//----- nvinfo : EIATTR_PARAM_CBANK
	.align		4
        /*007c*/ 	.byte	0x04, 0x0a
        /*007e*/ 	.short	(.L_67 - .L_66)
	.align		4
.L_66:
        /*0080*/ 	.word	index@(.nv.constant0._Z9initBoundPddddi)
        /*0084*/ 	.short	0x0380
        /*0086*/ 	.short	0x0024


	//----- nvinfo : EIATTR_SW_WAR
	.align		4
.L_67:
        /*0088*/ 	.byte	0x04, 0x36
        /*008a*/ 	.short	(.L_69 - .L_68)
.L_68:
        /*008c*/ 	.word	0x00000008
.L_69:


//--------------------- .nv.info._Z4initPddddii   --------------------------
	.section	.nv.info._Z4initPddddii,"",@"SHT_CUDA_INFO"
	.sectionflags	@""
	.align	4


	//----- nvinfo : EIATTR_CUDA_API_VERSION
	.align		4
        /*0000*/ 	.byte	0x04, 0x37
        /*0002*/ 	.short	(.L_71 - .L_70)
.L_70:
        /*0004*/ 	.word	0x00000082


	//----- nvinfo : EIATTR_KPARAM_INFO
	.align		4
.L_71:
        /*0008*/ 	.byte	0x04, 0x17
        /*000a*/ 	.short	(.L_73 - .L_72)
.L_72:
        /*000c*/ 	.word	0x00000000
        /*0010*/ 	.short	0x0005
        /*0012*/ 	.short	0x0024
        /*0014*/ 	.byte	0x00, 0xf0, 0x11, 0x00


	//----- nvinfo : EIATTR_KPARAM_INFO
	.align		4
.L_73:
        /*0018*/ 	.byte	0x04, 0x17
        /*001a*/ 	.short	(.L_75 - .L_74)
.L_74:
        /*001c*/ 	.word	0x00000000
        /*0020*/ 	.short	0x0004
        /*0022*/ 	.short	0x0020
        /*0024*/ 	.byte	0x00, 0xf0, 0x11, 0x00


	//----- nvinfo : EIATTR_KPARAM_INFO
	.align		4
.L_75:
        /*0028*/ 	.byte	0x04, 0x17
        /*002a*/ 	.short	(.L_77 - .L_76)
.L_76:
        /*002c*/ 	.word	0x00000000
        /*0030*/ 	.short	0x0003
        /*0032*/ 	.short	0x0018
        /*0034*/ 	.byte	0x00, 0xf0, 0x21, 0x00


	//----- nvinfo : EIATTR_KPARAM_INFO
	.align		4
.L_77:
        /*0038*/ 	.byte	0x04, 0x17
        /*003a*/ 	.short	(.L_79 - .L_78)
.L_78:
        /*003c*/ 	.word	0x00000000
        /*0040*/ 	.short	0x0002
        /*0042*/ 	.short	0x0010
        /*0044*/ 	.byte	0x00, 0xf0, 0x21, 0x00


	//----- nvinfo : EIATTR_KPARAM_INFO
	.align		4
.L_79:
        /*0048*/ 	.byte	0x04, 0x17
        /*004a*/ 	.short	(.L_81 - .L_80)
.L_80:
        /*004c*/ 	.word	0x00000000
        /*0050*/ 	.short	0x0001
        /*0052*/ 	.short	0x0008
        /*0054*/ 	.byte	0x00, 0xf0, 0x21, 0x00


	//----- nvinfo : EIATTR_KPARAM_INFO
	.align		4
.L_81:
        /*0058*/ 	.byte	0x04, 0x17
        /*005a*/ 	.short	(.L_83 - .L_82)
.L_82:
        /*005c*/ 	.word	0x00000000
        /*0060*/ 	.short	0x0000
        /*0062*/ 	.short	0x0000
        /*0064*/ 	.byte	0x00, 0xf5, 0x21, 0x00


	//----- nvinfo : EIATTR_SPARSE_MMA_MASK
	.align		4
.L_83:
        /*0068*/ 	.byte	0x03, 0x50
        /*006a*/ 	.short	0x0000


	//----- nvinfo : EIATTR_MAXREG_COUNT
	.align		4
        /*006c*/ 	.byte	0x03, 0x1b
        /*006e*/ 	.short	0x00ff


	//----- nvinfo : EIATTR_MERCURY_ISA_VERSION
	.align		4
        /*0070*/ 	.byte	0x03, 0x5f
        /*0072*/ 	.short	0x0101


	//----- nvinfo : EIATTR_VRC_CTA_INIT_COUNT
	.align		4
        /*0074*/ 	.byte	0x02, 0x4a
	.zero		1
	.zero		1


	//----- nvinfo : EIATTR_EXIT_INSTR_OFFSETS
	.align		4
        /*0078*/ 	.byte	0x04, 0x1c
        /*007a*/ 	.short	(.L_85 - .L_84)


	//   ....[0]....
.L_84:
        /*007c*/ 	.word	0x000004b0


	//----- nvinfo : EIATTR_CRS_STACK_SIZE
	.align		4
.L_85:
        /*0080*/ 	.byte	0x04, 0x1e
        /*0082*/ 	.short	(.L_87 - .L_86)
.L_86:
        /*0084*/ 	.word	0x00000000


	//----- nvinfo : EIATTR_CBANK_PARAM_SIZE
	.align		4
.L_87:
        /*0088*/ 	.byte	0x03, 0x19
        /*008a*/ 	.short	0x0028


	//----- nvinfo : EIATTR_PARAM_CBANK
	.align		4
        /*008c*/ 	.byte	0x04, 0x0a
        /*008e*/ 	.short	(.L_89 - .L_88)
	.align		4
.L_88:
        /*0090*/ 	.word	index@(.nv.constant0._Z4initPddddii)
        /*0094*/ 	.short	0x0380
        /*0096*/ 	.short	0x0028


	//----- nvinfo : EIATTR_SW_WAR
	.align		4
.L_89:
        /*0098*/ 	.byte	0x04, 0x36
        /*009a*/ 	.short	(.L_91 - .L_90)
.L_90:
        /*009c*/ 	.word	0x00000008
.L_91:


//--------------------- .nv.info._Z14setGhostPointsPdS_iil --------------------------
	.section	.nv.info._Z14setGhostPointsPdS_iil,"",@"SHT_CUDA_INFO"
	.sectionflags	@""
	.align	4


	//----- nvinfo : EIATTR_CUDA_API_VERSION
	.align		4
        /*0000*/ 	.byte	0x04, 0x37
        /*0002*/ 	.short	(.L_93 - .L_92)
.L_92:
        /*0004*/ 	.word	0x00000082


	//----- nvinfo : EIATTR_KPARAM_INFO
	.align		4
.L_93:
        /*0008*/ 	.byte	0x04, 0x17
        /*000a*/ 	.short	(.L_95 - .L_94)
.L_94:
        /*000c*/ 	.word	0x00000000
        /*0010*/ 	.short	0x0004
        /*0012*/ 	.short	0x0018
        /*0014*/ 	.byte	0x00, 0xf0, 0x21, 0x00


	//----- nvinfo : EIATTR_KPARAM_INFO
	.align		4
.L_95:
        /*0018*/ 	.byte	0x04, 0x17
        /*001a*/ 	.short	(.L_97 - .L_96)
.L_96:
        /*001c*/ 	.word	0x00000000
        /*0020*/ 	.short	0x0003
        /*0022*/ 	.short	0x0014
        /*0024*/ 	.byte	0x00, 0xf0, 0x11, 0x00


	//----- nvinfo : EIATTR_KPARAM_INFO
	.align		4
.L_97:
        /*0028*/ 	.byte	0x04, 0x17
        /*002a*/ 	.short	(.L_99 - .L_98)
.L_98:
        /*002c*/ 	.word	0x00000000
        /*0030*/ 	.short	0x0002
        /*0032*/ 	.short	0x0010
        /*0034*/ 	.byte	0x00, 0xf0, 0x11, 0x00


	//----- nvinfo : EIATTR_KPARAM_INFO
	.align		4
.L_99:
        /*0038*/ 	.byte	0x04, 0x17
        /*003a*/ 	.short	(.L_101 - .L_100)
.L_100:
        /*003c*/ 	.word	0x00000000
        /*0040*/ 	.short	0x0001
        /*0042*/ 	.short	0x0008
        /*0044*/ 	.byte	0x00, 0xf5, 0x21, 0x00


	//----- nvinfo : EIATTR_KPARAM_INFO
	.align		4
.L_101:
        /*0048*/ 	.byte	0x04, 0x17
        /*004a*/ 	.short	(.L_103 - .L_102)
.L_102:
        /*004c*/ 	.word	0x00000000
        /*0050*/ 	.short	0x0000
        /*0052*/ 	.short	0x0000
        /*0054*/ 	.byte	0x00, 0xf5, 0x21, 0x00


	//----- nvinfo : EIATTR_SPARSE_MMA_MASK
	.align		4
.L_103:
        /*0058*/ 	.byte	0x03, 0x50
        /*005a*/ 	.short	0x0000


	//----- nvinfo : EIATTR_MAXREG_COUNT
	.align		4
        /*005c*/ 	.byte	0x03, 0x1b
        /*005e*/ 	.short	0x00ff


	//----- nvinfo : EIATTR_MERCURY_ISA_VERSION
	.align		4
        /*0060*/ 	.byte	0x03, 0x5f
        /*0062*/ 	.short	0x0101


	//----- nvinfo : EIATTR_VRC_CTA_INIT_COUNT
	.align		4
        /*0064*/ 	.byte	0x02, 0x4a
	.zero		1
	.zero		1


	//----- nvinfo : EIATTR_EXIT_INSTR_OFFSETS
	.align		4
        /*0068*/ 	.byte	0x04, 0x1c
        /*006a*/ 	.short	(.L_105 - .L_104)


	//   ....[0]....
.L_104:
        /*006c*/ 	.word	0x00000130


	//----- nvinfo : EIATTR_CBANK_PARAM_SIZE
	.align		4
.L_105:
        /*0070*/ 	.byte	0x03, 0x19
        /*0072*/ 	.short	0x0020


	//----- nvinfo : EIATTR_PARAM_CBANK
	.align		4
        /*0074*/ 	.byte	0x04, 0x0a
        /*0076*/ 	.short	(.L_107 - .L_106)
	.align		4
.L_106:
        /*0078*/ 	.word	index@(.nv.constant0._Z14setGhostPointsPdS_iil)
        /*007c*/ 	.short	0x0380
        /*007e*/ 	.short	0x0020


	//----- nvinfo : EIATTR_SW_WAR
	.align		4
.L_107:
        /*0080*/ 	.byte	0x04, 0x36
        /*0082*/ 	.short	(.L_109 - .L_108)
.L_108:
        /*0084*/ 	.word	0x00000008
.L_109:


//--------------------- .nv.callgraph             --------------------------
	.section	.nv.callgraph,"",@"SHT_CUDA_CALLGRAPH"
	.align	4
	.sectionentsize	8
	.align		4
        /*0000*/ 	.word	0x00000000
	.align		4
        /*0004*/ 	.word	0xffffffff
	.align		4
        /*0008*/ 	.word	0x00000000
	.align		4
        /*000c*/ 	.word	0xfffffffe
	.align		4
        /*0010*/ 	.word	0x00000000
	.align		4
        /*0014*/ 	.word	0xfffffffd
	.align		4
        /*0018*/ 	.word	0x00000000
	.align		4
        /*001c*/ 	.word	0xfffffffc


//--------------------- .text._Z3runPdS_diil      --------------------------
	.section	.text._Z3runPdS_diil,"ax",@progbits
	.align	128
        .global         _Z3runPdS_diil
        .type           _Z3runPdS_diil,@function
        .size           _Z3runPdS_diil,(.L_x_25 - _Z3runPdS_diil)
        .other          _Z3runPdS_diil,@"STO_CUDA_ENTRY STV_DEFAULT"
_Z3runPdS_diil:
.text._Z3runPdS_diil:
[----:B------:R-:W-:Y:S01]  /*0000*/  LDC R1, c[0x0][0x37c] ;  /* 0x0000df00ff017b82 */ /* 0x000fe20000000800 */
[----:B------:R-:W0:Y:S07]  /*0010*/  S2R R5, SR_CTAID.X ;  /* 0x0000000000057919 */ /* 0x000e2e0000002500 */
[----:B------:R-:W1:Y:S01]  /*0020*/  LDC.64 R2, c[0x0][0x388] ;  /* 0x0000e200ff027b82 */ /* 0x000e620000000a00 */
[----:B------:R-:W2:Y:S01]  /*0030*/  LDCU.64 UR6, c[0x0][0x358] ;  /* 0x00006b00ff0677ac */ /* 0x000ea20008000a00 */
[----:B------:R-:W0:Y:S06]  /*0040*/  S2R R10, SR_TID.X ;  /* 0x00000000000a7919 */ /* 0x000e2c0000002100 */
[----:B------:R-:W3:Y:S08]  /*0050*/  LDC.64 R8, c[0x0][0x398] ;  /* 0x0000e600ff087b82 */ /* 0x000ef00000000a00 */
[----:B------:R-:W4:Y:S08]  /*0060*/  S2UR UR5, SR_CgaCtaId ;  /* 0x00000000000579c3 */ /* 0x000f300000008800 */
[----:B------:R-:W4:Y:S01]  /*0070*/  LDC.64 R12, c[0x0][0x380] ;  /* 0x0000e000ff0c7b82 */ /* 0x000f220000000a00 */
[----:B0-----:R-:W-:-:S04]  /*0080*/  IMAD R11, R5, 0x3e8, R10 ;  /* 0x000003e8050b7824 */ /* 0x001fc800078e020a */
[----:B-1----:R-:W-:-:S05]  /*0090*/  IMAD.WIDE.U32 R2, R11, 0x8, R2 ;  /* 0x000000080b027825 */ /* 0x002fca00078e0002 */
[----:B--2---:R-:W2:Y:S01]  /*00a0*/  LDG.E.64 R14, desc[UR6][R2.64+0x8] ;  /* 0x00000806020e7981 */ /* 0x004ea2000c1e1b00 */
[----:B---3--:R-:W-:Y:S01]  /*00b0*/  VIADD R9, R9, 0xffffffff ;  /* 0xffffffff09097836 */ /* 0x008fe20000000000 */
[----:B------:R-:W-:Y:S01]  /*00c0*/  UMOV UR4, 0x400 ;  /* 0x0000040000047882 */ /* 0x000fe20000000000 */
[C---:B------:R-:W-:Y:S01]  /*00d0*/  IMAD R0, R5.reuse, -0x3e8, R8 ;  /* 0xfffffc1805007824 */ /* 0x040fe200078e0208 */
[----:B----4-:R-:W-:Y:S02]  /*00e0*/  ULEA UR4, UR5, UR4, 0x18 ;  /* 0x0000000405047291 */ /* 0x010fe4000f8ec0ff */
[C---:B------:R-:W-:Y:S01]  /*00f0*/  ISETP.NE.AND P0, PT, R5.reuse, R9, PT ;  /* 0x000000090500720c */ /* 0x040fe20003f05270 */
[----:B------:R-:W-:-:S03]  /*0100*/  IMAD.SHL.U32 R5, R5, 0x2, RZ ;  /* 0x0000000205057824 */ /* 0x000fc600078e00ff */
[----:B------:R-:W-:Y:S01]  /*0110*/  SEL R9, R0, 0x3e8, !P0 ;  /* 0x000003e800097807 */ /* 0x000fe20004000000 */
[----:B------:R-:W-:Y:S01]  /*0120*/  IMAD.WIDE.U32 R12, R5, 0x8, R12 ;  /* 0x00000008050c7825 */ /* 0x000fe200078e000c */
[C---:B------:R-:W-:Y:S02]  /*0130*/  LEA R0, R10.reuse, UR4, 0x3 ;  /* 0x000000040a007c11 */ /* 0x040fe4000f8e18ff */
[----:B------:R-:W-:Y:S02]  /*0140*/  ISETP.NE.AND P0, PT, R9, 0x1, PT ;  /* 0x000000010900780c */ /* 0x000fe40003f05270 */
[----:B------:R0:W5:Y:S02]  /*0150*/  LDG.E.64 R4, desc[UR6][R12.64] ;  /* 0x000000060c047981 */ /* 0x000164000c1e1b00 */
[----:B------:R-:W-:Y:S02]  /*0160*/  ISETP.NE.OR P0, PT, R10, RZ, P0 ;  /* 0x000000ff0a00720c */ /* 0x000fe40000705670 */
[----:B------:R0:W5:Y:S04]  /*0170*/  LDG.E.64 R6, desc[UR6][R12.64+0x8] ;  /* 0x000008060c067981 */ /* 0x000168000c1e1b00 */
[----:B--2---:R0:W-:Y:S01]  /*0180*/  STS.64 [R0], R14 ;  /* 0x0000000e00007388 */ /* 0x0041e20000000a00 */
[----:B------:R-:W-:Y:S06]  /*0190*/  BAR.SYNC.DEFER_BLOCKING 0x0 ;  /* 0x0000000000007b1d */ /* 0x000fec0000010000 */
[----:B------:R-:W-:Y:S05]  /*01a0*/  @P0 BRA `(.L_x_0) ;  /* 0x0000000000380947 */ /* 0x000fea0003800000 */
[----:B0-----:R-:W2:Y:S01]  /*01b0*/  LDG.E.64 R14, desc[UR6][R2.64+0x8] ;  /* 0x00000806020e7981 */ /* 0x001ea2000c1e1b00 */
[C---:B------:R-:W-:Y:S01]  /*01c0*/  IMAD R0, R11.reuse, R11, R11 ;  /* 0x0000000b0b007224 */ /* 0x040fe200078e020b */
[----:B------:R-:W2:Y:S02]  /*01d0*/  LDCU.64 UR8, c[0x0][0x390] ;  /* 0x00007200ff0877ac */ /* 0x000ea40008000a00 */
[----:B------:R-:W0:Y:S02]  /*01e0*/  LDS.64 R12, [UR4] ;  /* 0x00000004ff0c7984 */ /* 0x000e240008000a00 */
[----:B------:R-:W-:-:S04]  /*01f0*/  IADD3 R0, PT, PT, R11, 0x1, R0 ;  /* 0x000000010b007810 */ /* 0x000fc80007ffe000 */
[----:B------:R-:W-:Y:S01]  /*0200*/  ISETP.GE.U32.AND P0, PT, R0, 0x2, PT ;  /* 0x000000020000780c */ /* 0x000fe20003f06070 */
[----:B------:R-:W-:-:S05]  /*0210*/  IMAD.MOV.U32 R0, RZ, RZ, -0x3 ;  /* 0xfffffffdff007424 */ /* 0x000fca00078e00ff */
[----:B------:R-:W-:-:S04]  /*0220*/  SEL R0, R0, 0xfffffffe, !P0 ;  /* 0xfffffffe00007807 */ /* 0x000fc80004000000 */
[----:B------:R-:W0:Y:S02]  /*0230*/  I2F.F64 R8, R0 ;  /* 0x0000000000087312 */ /* 0x000e240000201c00 */
[----:B0----5:R-:W-:-:S08]  /*0240*/  DFMA R8, R8, R12, R6 ;  /* 0x0000000c0808722b */ /* 0x021fd00000000006 */
[----:B------:R-:W-:-:S08]  /*0250*/  DADD R8, R4, R8 ;  /* 0x0000000004087229 */ /* 0x000fd00000000008 */
[----:B--2---:R-:W-:-:S07]  /*0260*/  DFMA R8, R8, UR8, R14 ;  /* 0x0000000808087c2b */ /* 0x004fce000800000e */
[----:B------:R-:W-:Y:S01]  /*0270*/  STG.E.64 desc[UR6][R2.64+0x8], R8 ;  /* 0x0000080802007986 */ /* 0x000fe2000c101b06 */
[----:B------:R-:W-:Y:S05]  /*0280*/  EXIT ;  /* 0x000000000000794d */ /* 0x000fea0003800000 */
.L_x_0:
[----:B------:R-:W-:-:S13]  /*0290*/  ISETP.NE.AND P0, PT, R11, RZ, PT ;  /* 0x000000ff0b00720c */ /* 0x000fda0003f05270 */
[----:B------:R-:W-:Y:S05]  /*02a0*/  @P0 BRA `(.L_x_1) ;  /* 0x0000000000280947 */ /* 0x000fea0003800000 */
[----:B------:R-:W1:Y:S01]  /*02b0*/  LDC.64 R8, c[0x0][0x388] ;  /* 0x0000e200ff087b82 */ /* 0x000e620000000a00 */
[----:B-----5:R-:W2:Y:S01]  /*02c0*/  LDS.64 R4, [R0] ;  /* 0x0000000000047984 */ /* 0x020ea20000000a00 */
[----:B------:R-:W3:Y:S03]  /*02d0*/  LDCU.64 UR8, c[0x0][0x390] ;  /* 0x00007200ff0877ac */ /* 0x000ee60008000a00 */
[----:B------:R-:W4:Y:S04]  /*02e0*/  LDS.64 R2, [R0+0x8] ;  /* 0x0000080000027984 */ /* 0x000f280000000a00 */
[----:B-1----:R-:W3:Y:S01]  /*02f0*/  LDG.E.64 R6, desc[UR6][R8.64+0x8] ;  /* 0x0000080608067981 */ /* 0x002ee2000c1e1b00 */
[----:B--2---:R-:W-:-:S08]  /*0300*/  DMUL R4, R4, -4 ;  /* 0xc010000004047828 */ /* 0x004fd00000000000 */
[----:B----4-:R-:W-:-:S08]  /*0310*/  DFMA R2, R2, 2, R4 ;  /* 0x400000000202782b */ /* 0x010fd00000000004 */
[----:B---3--:R-:W-:-:S07]  /*0320*/  DFMA R2, R2, UR8, R6 ;  /* 0x0000000802027c2b */ /* 0x008fce0008000006 */
[----:B------:R-:W-:Y:S01]  /*0330*/  STG.E.64 desc[UR6][R8.64+0x8], R2 ;  /* 0x0000080208007986 */ /* 0x000fe2000c101b06 */
[----:B------:R-:W-:Y:S05]  /*0340*/  EXIT ;  /* 0x000000000000794d */ /* 0x000fea0003800000 */
.L_x_1:
[----:B------:R-:W-:-:S13]  /*0350*/  ISETP.NE.AND P0, PT, R10, RZ, PT ;  /* 0x000000ff0a00720c */ /* 0x000fda0003f05270 */
[----:B------:R-:W-:Y:S05]  /*0360*/  @P0 BRA `(.L_x_2) ;  /* 0x0000000000240947 */ /* 0x000fea0003800000 */
[----:B------:R-:W2:Y:S01]  /*0370*/  LDG.E.64 R8, desc[UR6][R2.64+0x8] ;  /* 0x0000080602087981 */ /* 0x000ea2000c1e1b00 */
[----:B------:R-:W2:Y:S03]  /*0380*/  LDCU.64 UR8, c[0x0][0x390] ;  /* 0x00007200ff0877ac */ /* 0x000ea60008000a00 */
[----:B0-----:R-:W0:Y:S02]  /*0390*/  LDS.128 R12, [UR4] ;  /* 0x00000004ff0c7984 */ /* 0x001e240008000c00 */
[----:B0----5:R-:W-:-:S08]  /*03a0*/  DADD R6, R12, R12 ;  /* 0x000000000c067229 */ /* 0x021fd0000000000c */
[----:B------:R-:W-:-:S08]  /*03b0*/  DADD R6, -R6, R14 ;  /* 0x0000000006067229 */ /* 0x000fd0000000010e */
[----:B------:R-:W-:-:S08]  /*03c0*/  DADD R6, R4, R6 ;  /* 0x0000000004067229 */ /* 0x000fd00000000006 */
[----:B--2---:R-:W-:-:S07]  /*03d0*/  DFMA R6, R6, UR8, R8 ;  /* 0x0000000806067c2b */ /* 0x004fce0008000008 */
[----:B------:R-:W-:Y:S01]  /*03e0*/  STG.E.64 desc[UR6][R2.64+0x8], R6 ;  /* 0x0000080602007986 */ /* 0x000fe2000c101b06 */
[----:B------:R-:W-:Y:S05]  /*03f0*/  EXIT ;  /* 0x000000000000794d */ /* 0x000fea0003800000 */
.L_x_2:
[----:B------:R-:W-:-:S05]  /*0400*/  VIADD R9, R9, 0xffffffff ;  /* 0xffffffff09097836 */ /* 0x000fca0000000000 */
[----:B------:R-:W-:-:S13]  /*0410*/  ISETP.NE.AND P0, PT, R10, R9, PT ;  /* 0x000000090a00720c */ /* 0x000fda0003f05270 */
[----:B------:R-:W-:Y:S05]  /*0420*/  @P0 BRA `(.L_x_3) ;  /* 0x0000000000280947 */ /* 0x000fea0003800000 */
[----:B------:R-:W2:Y:S01]  /*0430*/  LDG.E.64 R10, desc[UR6][R2.64+0x8] ;  /* 0x00000806020a7981 */ /* 0x000ea2000c1e1b00 */
[----:B------:R-:W2:Y:S03]  /*0440*/  LDCU.64 UR8, c[0x0][0x390] ;  /* 0x00007200ff0877ac */ /* 0x000ea60008000a00 */
[----:B-----5:R-:W1:Y:S04]  /*0450*/  LDS.64 R4, [R0] ;  /* 0x0000000000047984 */ /* 0x020e680000000a00 */
[----:B------:R-:W3:Y:S01]  /*0460*/  LDS.64 R8, [R0+-0x8] ;  /* 0xfffff80000087984 */ /* 0x000ee20000000a00 */
[----:B-1----:R-:W-:-:S08]  /*0470*/  DADD R4, R4, R4 ;  /* 0x0000000004047229 */ /* 0x002fd00000000004 */
[----:B------:R-:W-:-:S08]  /*0480*/  DADD R4, R6, -R4 ;  /* 0x0000000006047229 */ /* 0x000fd00000000804 */
[----:B---3--:R-:W-:-:S08]  /*0490*/  DADD R4, R4, R8 ;  /* 0x0000000004047229 */ /* 0x008fd00000000008 */
[----:B--2---:R-:W-:-:S07]  /*04a0*/  DFMA R4, R4, UR8, R10 ;  /* 0x0000000804047c2b */ /* 0x004fce000800000a */
[----:B------:R-:W-:Y:S01]  /*04b0*/  STG.E.64 desc[UR6][R2.64+0x8], R4 ;  /* 0x0000080402007986 */ /* 0x000fe2000c101b06 */
[----:B------:R-:W-:Y:S05]  /*04c0*/  EXIT ;  /* 0x000000000000794d */ /* 0x000fea0003800000 */
.L_x_3:
[----:B------:R-:W-:-:S13]  /*04d0*/  ISETP.GE.AND P0, PT, R11, R8, PT ;  /* 0x000000080b00720c */ /* 0x000fda0003f06270 */
[----:B------:R-:W-:Y:S05]  /*04e0*/  @P0 EXIT ;  /* 0x000000000000094d */ /* 0x000fea0003800000 */
[----:B-----5:R-:W2:Y:S01]  /*04f0*/  LDG.E.64 R6, desc[UR6][R2.64+0x8] ;  /* 0x0000080602067981 */ /* 0x020ea2000c1e1b00 */
[----:B------:R-:W2:Y:S03]  /*0500*/  LDCU.64 UR8, c[0x0][0x390] ;  /* 0x00007200ff0877ac */ /* 0x000ea60008000a00 */
[----:B------:R-:W1:Y:S04]  /*0510*/  LDS.64 R8, [R0] ;  /* 0x0000000000087984 */ /* 0x000e680000000a00 */
[----:B------:R-:W3:Y:S04]  /*0520*/  LDS.64 R4, [R0+0x8] ;  /* 0x0000080000047984 */ /* 0x000ee80000000a00 */
[----:B------:R-:W4:Y:S01]  /*0530*/  LDS.64 R10, [R0+-0x8] ;  /* 0xfffff800000a7984 */ /* 0x000f220000000a00 */
[----:B-1----:R-:W-:-:S08]  /*0540*/  DADD R8, R8, R8 ;  /* 0x0000000008087229 */ /* 0x002fd00000000008 */
[----:B---3--:R-:W-:-:S08]  /*0550*/  DADD R4, R4, -R8 ;  /* 0x0000000004047229 */ /* 0x008fd00000000808 */
[----:B----4-:R-:W-:-:S08]  /*0560*/  DADD R4, R10, R4 ;  /* 0x000000000a047229 */ /* 0x010fd00000000004 */
[----:B--2---:R-:W-:-:S07]  /*0570*/  DFMA R4, R4, UR8, R6 ;  /* 0x0000000804047c2b */ /* 0x004fce0008000006 */
[----:B------:R-:W-:Y:S01]  /*0580*/  STG.E.64 desc[UR6][R2.64+0x8], R4 ;  /* 0x0000080402007986 */ /* 0x000fe2000c101b06 */
[----:B------:R-:W-:Y:S05]  /*0590*/  EXIT ;  /* 0x000000000000794d */ /* 0x000fea0003800000 */
.L_x_4:
[----:B------:R-:W-:-:S00]  /*05a0*/  BRA `(.L_x_4) ;  /* 0xfffffffc00fc7947 */ /* 0x000fc0000383ffff */
[----:B------:R-:W-:-:S00]  /*05b0*/  NOP ;  /* 0x0000000000007918 */ /* 0x000fc00000000000 */
        /* <DEDUP_REMOVED lines=12> */
.L_x_25:


//--------------------- .text._Z9initBoundPddddi  --------------------------
	.section	.text._Z9initBoundPddddi,"ax",@progbits
	.align	128
        .global         _Z9initBoundPddddi
        .type           _Z9initBoundPddddi,@function
        .size           _Z9initBoundPddddi,(.L_x_23 - _Z9initBoundPddddi)
        .other          _Z9initBoundPddddi,@"STO_CUDA_ENTRY STV_DEFAULT"
_Z9initBoundPddddi:
.text._Z9initBoundPddddi:
[----:B------:R-:W-:Y:S01]  /*0000*/  LDC R1, c[0x0][0x37c] ;  /* 0x0000df00ff017b82 */ /* 0x000fe20000000800 */
[----:B------:R-:W0:Y:S01]  /*0010*/  LDCU.64 UR4, c[0x0][0x398] ;  /* 0x00007300ff0477ac */ /* 0x000e220008000a00 */
[----:B------:R-:W-:Y:S02]  /*0020*/  IMAD.MOV.U32 R4, RZ, RZ, 0x54442d18 ;  /* 0x54442d18ff047424 */ /* 0x000fe400078e00ff */
[----:B------:R-:W-:Y:S02]  /*0030*/  IMAD.MOV.U32 R5, RZ, RZ, 0x401921fb ;  /* 0x401921fbff057424 */ /* 0x000fe400078e00ff */
[----:B------:R-:W-:-:S04]  /*0040*/  IMAD.MOV.U32 R2, RZ, RZ, 0x1 ;  /* 0x00000001ff027424 */ /* 0x000fc800078e00ff */
[----:B0-----:R-:W-:Y:S01]  /*0050*/  DMUL R4, R4, UR4 ;  /* 0x0000000404047c28 */ /* 0x001fe20008000000 */
[----:B------:R-:W0:Y:S05]  /*0060*/  LDCU.64 UR4, c[0x0][0x388] ;  /* 0x00007100ff0477ac */ /* 0x000e2a0008000a00 */
[----:B------:R-:W1:Y:S02]  /*0070*/  MUFU.RCP64H R3, R5 ;  /* 0x0000000500037308 */ /* 0x000e640000001800 */
[----:B-1----:R-:W-:-:S08]  /*0080*/  DFMA R6, -R4, R2, 1 ;  /* 0x3ff000000406742b */ /* 0x002fd00000000102 */
[----:B------:R-:W-:-:S08]  /*0090*/  DFMA R6, R6, R6, R6 ;  /* 0x000000060606722b */ /* 0x000fd00000000006 */
[----:B------:R-:W-:Y:S01]  /*00a0*/  DFMA R2, R2, R6, R2 ;  /* 0x000000060202722b */ /* 0x000fe20000000002 */
[----:B------:R-:W-:Y:S02]  /*00b0*/  IMAD.MOV.U32 R6, RZ, RZ, 0xf99f6cb ;  /* 0x0f99f6cbff067424 */ /* 0x000fe400078e00ff */
[----:B------:R-:W-:-:S05]  /*00c0*/  IMAD.MOV.U32 R7, RZ, RZ, 0x3eb51537 ;  /* 0x3eb51537ff077424 */ /* 0x000fca00078e00ff */
[----:B------:R-:W-:Y:S02]  /*00d0*/  DFMA R8, -R4, R2, 1 ;  /* 0x3ff000000408742b */ /* 0x000fe40000000102 */
[----:B0-----:R-:W-:Y:S01]  /*00e0*/  DMUL R6, R6, UR4 ;  /* 0x0000000406067c28 */ /* 0x001fe20008000000 */
[----:B------:R-:W0:Y:S05]  /*00f0*/  LDCU.64 UR4, c[0x0][0x358] ;  /* 0x00006b00ff0477ac */ /* 0x000e2a0008000a00 */
[----:B------:R-:W-:-:S04]  /*0100*/  DFMA R2, R2, R8, R2 ;  /* 0x000000080202722b */ /* 0x000fc80000000002 */
[----:B------:R-:W-:-:S04]  /*0110*/  FSETP.GEU.AND P1, PT, |R7|, 6.5827683646048100446e-37, PT ;  /* 0x036000000700780b */ /* 0x000fc80003f2e200 */
[----:B------:R-:W-:-:S08]  /*0120*/  DMUL R8, R6, R2 ;  /* 0x0000000206087228 */ /* 0x000fd00000000000 */
[----:B------:R-:W-:-:S08]  /*0130*/  DFMA R10, -R4, R8, R6 ;  /* 0x00000008040a722b */ /* 0x000fd00000000106 */
[----:B------:R-:W-:-:S10]  /*0140*/  DFMA R2, R2, R10, R8 ;  /* 0x0000000a0202722b */ /* 0x000fd40000000008 */
[----:B------:R-:W-:-:S05]  /*0150*/  FFMA R0, RZ, R5, R3 ;  /* 0x00000005ff007223 */ /* 0x000fca0000000003 */
[----:B------:R-:W-:-:S13]  /*0160*/  FSETP.GT.AND P0, PT, |R0|, 1.469367938527859385e-39, PT ;  /* 0x001000000000780b */ /* 0x000fda0003f04200 */
[----:B0-----:R-:W-:Y:S05]  /*0170*/  @P0 BRA P1, `(.L_x_5) ;  /* 0x0000000000100947 */ /* 0x001fea0000800000 */
[----:B------:R-:W-:-:S07]  /*0180*/  MOV R0, 0x1a0 ;  /* 0x000001a000007802 */ /* 0x000fce0000000f00 */
[----:B------:R-:W-:Y:S05]  /*0190*/  CALL.REL.NOINC `($__internal_0_$__cuda_sm20_div_rn_f64_full) ;  /* 0x0000000000247944 */ /* 0x000fea0003c00000 */
[----:B------:R-:W-:Y:S02]  /*01a0*/  IMAD.MOV.U32 R2, RZ, RZ, R12 ;  /* 0x000000ffff027224 */ /* 0x000fe400078e000c */
[----:B------:R-:W-:-:S07]  /*01b0*/  IMAD.MOV.U32 R3, RZ, RZ, R13 ;  /* 0x000000ffff037224 */ /* 0x000fce00078e000d */
.L_x_5:
[----:B------:R-:W0:Y:S08]  /*01c0*/  LDC R7, c[0x0][0x3a0] ;  /* 0x0000e800ff077b82 */ /* 0x000e300000000800 */
[----:B------:R-:W0:Y:S08]  /*01d0*/  LDC.64 R4, c[0x0][0x380] ;  /* 0x0000e000ff047b82 */ /* 0x000e300000000a00 */
[----:B------:R-:W1:Y:S01]  /*01e0*/  LDC.64 R8, c[0x0][0x380] ;  /* 0x0000e000ff087b82 */ /* 0x000e620000000a00 */
[----:B0-----:R-:W-:-:S05]  /*01f0*/  IMAD.WIDE R4, R7, 0x8, R4 ;  /* 0x0000000807047825 */ /* 0x001fca00078e0204 */
[----:B------:R-:W-:Y:S04]  /*0200*/  STG.E.64 desc[UR4][R4.64+0x8], R2 ;  /* 0x0000080204007986 */ /* 0x000fe8000c101b04 */
[----:B-1----:R-:W-:Y:S01]  /*0210*/  STG.E.64 desc[UR4][R8.64], RZ ;  /* 0x000000ff08007986 */ /* 0x002fe2000c101b04 */
[----:B------:R-:W-:Y:S05]  /*0220*/  EXIT ;  /* 0x000000000000794d */ /* 0x000fea0003800000 */
        .weak           $__internal_0_$__cuda_sm20_div_rn_f64_full
        .type           $__internal_0_$__cuda_sm20_div_rn_f64_full,@function
        .size           $__internal_0_$__cuda_sm20_div_rn_f64_full,(.L_x_23 - $__internal_0_$__cuda_sm20_div_rn_f64_full)
$__internal_0_$__cuda_sm20_div_rn_f64_full:
[C---:B------:R-:W-:Y:S01]  /*0230*/  FSETP.GEU.AND P0, PT, |R5|.reuse, 1.469367938527859385e-39, PT ;  /* 0x001000000500780b */ /* 0x040fe20003f0e200 */
[----:B------:R-:W-:Y:S01]  /*0240*/  IMAD.MOV.U32 R8, RZ, RZ, 0x1 ;  /* 0x00000001ff087424 */ /* 0x000fe200078e00ff */
[C---:B------:R-:W-:Y:S01]  /*0250*/  LOP3.LUT R2, R5.reuse, 0x800fffff, RZ, 0xc0, !PT ;  /* 0x800fffff05027812 */ /* 0x040fe200078ec0ff */
[----:B------:R-:W-:Y:S01]  /*0260*/  IMAD.MOV.U32 R13, RZ, RZ, 0x1ca00000 ;  /* 0x1ca00000ff0d7424 */ /* 0x000fe200078e00ff */
[----:B------:R-:W-:Y:S02]  /*0270*/  LOP3.LUT R17, R5, 0x7ff00000, RZ, 0xc0, !PT ;  /* 0x7ff0000005117812 */ /* 0x000fe400078ec0ff */
[----:B------:R-:W-:Y:S01]  /*0280*/  LOP3.LUT R3, R2, 0x3ff00000, RZ, 0xfc, !PT ;  /* 0x3ff0000002037812 */ /* 0x000fe200078efcff */
[----:B------:R-:W-:Y:S01]  /*0290*/  IMAD.MOV.U32 R2, RZ, RZ, R4 ;  /* 0x000000ffff027224 */ /* 0x000fe200078e0004 */
[----:B------:R-:W-:-:S04]  /*02a0*/  LOP3.LUT R12, R7, 0x7ff00000, RZ, 0xc0, !PT ;  /* 0x7ff00000070c7812 */ /* 0x000fc800078ec0ff */
[----:B------:R-:W-:Y:S01]  /*02b0*/  ISETP.GE.U32.AND P1, PT, R12, R17, PT ;  /* 0x000000110c00720c */ /* 0x000fe20003f26070 */
[----:B------:R-:W-:Y:S01]  /*02c0*/  @!P0 DMUL R2, R4, 8.98846567431157953865e+307 ;  /* 0x7fe0000004028828 */ /* 0x000fe20000000000 */
[----:B------:R-:W-:-:S05]  /*02d0*/  IMAD.MOV.U32 R19, RZ, RZ, R12 ;  /* 0x000000ffff137224 */ /* 0x000fca00078e000c */
[----:B------:R-:W0:Y:S02]  /*02e0*/  MUFU.RCP64H R9, R3 ;  /* 0x0000000300097308 */ /* 0x000e240000001800 */
[----:B0-----:R-:W-:-:S08]  /*02f0*/  DFMA R10, R8, -R2, 1 ;  /* 0x3ff00000080a742b */ /* 0x001fd00000000802 */
[----:B------:R-:W-:-:S08]  /*0300*/  DFMA R10, R10, R10, R10 ;  /* 0x0000000a0a0a722b */ /* 0x000fd0000000000a */
[----:B------:R-:W-:Y:S01]  /*0310*/  DFMA R10, R8, R10, R8 ;  /* 0x0000000a080a722b */ /* 0x000fe20000000008 */
[----:B------:R-:W-:Y:S01]  /*0320*/  SEL R9, R13, 0x63400000, !P1 ;  /* 0x634000000d097807 */ /* 0x000fe20004800000 */
[----:B------:R-:W-:Y:S01]  /*0330*/  IMAD.MOV.U32 R8, RZ, RZ, R6 ;  /* 0x000000ffff087224 */ /* 0x000fe200078e0006 */
[----:B------:R-:W-:Y:S02]  /*0340*/  FSETP.GEU.AND P1, PT, |R7|, 1.469367938527859385e-39, PT ;  /* 0x001000000700780b */ /* 0x000fe40003f2e200 */
[----:B------:R-:W-:-:S03]  /*0350*/  LOP3.LUT R9, R9, 0x800fffff, R7, 0xf8, !PT ;  /* 0x800fffff09097812 */ /* 0x000fc600078ef807 */
[----:B------:R-:W-:-:S08]  /*0360*/  DFMA R14, R10, -R2, 1 ;  /* 0x3ff000000a0e742b */ /* 0x000fd00000000802 */
[----:B------:R-:W-:Y:S01]  /*0370*/  DFMA R10, R10, R14, R10 ;  /* 0x0000000e0a0a722b */ /* 0x000fe2000000000a */
[----:B------:R-:W-:Y:S10]  /*0380*/  @P1 BRA `(.L_x_6) ;  /* 0x0000000000201947 */ /* 0x000ff40003800000 */
[----:B------:R-:W-:Y:S01]  /*0390*/  LOP3.LUT R15, R5, 0x7ff00000, RZ, 0xc0, !PT ;  /* 0x7ff00000050f7812 */ /* 0x000fe200078ec0ff */
[----:B------:R-:W-:-:S03]  /*03a0*/  IMAD.MOV.U32 R14, RZ, RZ, RZ ;  /* 0x000000ffff0e7224 */ /* 0x000fc600078e00ff */
[----:B------:R-:W-:-:S04]  /*03b0*/  ISETP.GE.U32.AND P1, PT, R12, R15, PT ;  /* 0x0000000f0c00720c */ /* 0x000fc80003f26070 */
[----:B------:R-:W-:-:S04]  /*03c0*/  SEL R15, R13, 0x63400000, !P1 ;  /* 0x634000000d0f7807 */ /* 0x000fc80004800000 */
[----:B------:R-:W-:-:S04]  /*03d0*/  LOP3.LUT R15, R15, 0x80000000, R7, 0xf8, !PT ;  /* 0x800000000f0f7812 */ /* 0x000fc800078ef807 */
[----:B------:R-:W-:-:S06]  /*03e0*/  LOP3.LUT R15, R15, 0x100000, RZ, 0xfc, !PT ;  /* 0x001000000f0f7812 */ /* 0x000fcc00078efcff */
[----:B------:R-:W-:-:S10]  /*03f0*/  DFMA R8, R8, 2, -R14 ;  /* 0x400000000808782b */ /* 0x000fd4000000080e */
[----:B------:R-:W-:-:S07]  /*0400*/  LOP3.LUT R19, R9, 0x7ff00000, RZ, 0xc0, !PT ;  /* 0x7ff0000009137812 */ /* 0x000fce00078ec0ff */
.L_x_6:
[----:B------:R-:W-:Y:S01]  /*0410*/  IMAD.MOV.U32 R18, RZ, RZ, R17 ;  /* 0x000000ffff127224 */ /* 0x000fe200078e0011 */
[----:B------:R-:W-:Y:S01]  /*0420*/  @!P0 LOP3.LUT R18, R3, 0x7ff00000, RZ, 0xc0, !PT ;  /* 0x7ff0000003128812 */ /* 0x000fe200078ec0ff */
[----:B------:R-:W-:Y:S01]  /*0430*/  VIADD R20, R19, 0xffffffff ;  /* 0xffffffff13147836 */ /* 0x000fe20000000000 */
[----:B------:R-:W-:-:S03]  /*0440*/  DMUL R14, R10, R8 ;  /* 0x000000080a0e7228 */ /* 0x000fc60000000000 */
[----:B------:R-:W-:Y:S01]  /*0450*/  VIADD R21, R18, 0xffffffff ;  /* 0xffffffff12157836 */ /* 0x000fe20000000000 */
[----:B------:R-:W-:-:S04]  /*0460*/  ISETP.GT.U32.AND P0, PT, R20, 0x7feffffe, PT ;  /* 0x7feffffe1400780c */ /* 0x000fc80003f04070 */
[----:B------:R-:W-:Y:S01]  /*0470*/  ISETP.GT.U32.OR P0, PT, R21, 0x7feffffe, P0 ;  /* 0x7feffffe1500780c */ /* 0x000fe20000704470 */
[----:B------:R-:W-:-:S08]  /*0480*/  DFMA R16, R14, -R2, R8 ;  /* 0x800000020e10722b */ /* 0x000fd00000000008 */
[----:B------:R-:W-:-:S04]  /*0490*/  DFMA R10, R10, R16, R14 ;  /* 0x000000100a0a722b */ /* 0x000fc8000000000e */
[----:B------:R-:W-:Y:S07]  /*04a0*/  @P0 BRA `(.L_x_7) ;  /* 0x00000000006c0947 */ /* 0x000fee0003800000 */
[----:B------:R-:W-:-:S04]  /*04b0*/  LOP3.LUT R7, R5, 0x7ff00000, RZ, 0xc0, !PT ;  /* 0x7ff0000005077812 */ /* 0x000fc800078ec0ff */
[CC--:B------:R-:W-:Y:S02]  /*04c0*/  VIADDMNMX R6, R12.reuse, -R7.reuse, 0xb9600000, !PT ;  /* 0xb96000000c067446 */ /* 0x0c0fe40007800907 */
[----:B------:R-:W-:Y:S02]  /*04d0*/  ISETP.GE.U32.AND P0, PT, R12, R7, PT ;  /* 0x000000070c00720c */ /* 0x000fe40003f06070 */
[----:B------:R-:W-:Y:S02]  /*04e0*/  VIMNMX R6, PT, PT, R6, 0x46a00000, PT ;  /* 0x46a0000006067848 */ /* 0x000fe40003fe0100 */
[----:B------:R-:W-:-:S05]  /*04f0*/  SEL R13, R13, 0x63400000, !P0 ;  /* 0x634000000d0d7807 */ /* 0x000fca0004000000 */
[----:B------:R-:W-:Y:S02]  /*0500*/  IMAD.IADD R14, R6, 0x1, -R13 ;  /* 0x00000001060e7824 */ /* 0x000fe400078e0a0d */
[----:B------:R-:W-:Y:S02]  /*0510*/  IMAD.MOV.U32 R6, RZ, RZ, RZ ;  /* 0x000000ffff067224 */ /* 0x000fe400078e00ff */
[----:B------:R-:W-:-:S06]  /*0520*/  VIADD R7, R14, 0x7fe00000 ;  /* 0x7fe000000e077836 */ /* 0x000fcc0000000000 */
[----:B------:R-:W-:-:S10]  /*0530*/  DMUL R12, R10, R6 ;  /* 0x000000060a0c7228 */ /* 0x000fd40000000000 */
[----:B------:R-:W-:-:S13]  /*0540*/  FSETP.GTU.AND P0, PT, |R13|, 1.469367938527859385e-39, PT ;  /* 0x001000000d00780b */ /* 0x000fda0003f0c200 */
[----:B------:R-:W-:Y:S05]  /*0550*/  @P0 BRA `(.L_x_8) ;  /* 0x0000000000940947 */ /* 0x000fea0003800000 */
[----:B------:R-:W-:Y:S01]  /*0560*/  DFMA R2, R10, -R2, R8 ;  /* 0x800000020a02722b */ /* 0x000fe20000000008 */
[----:B------:R-:W-:-:S09]  /*0570*/  IMAD.MOV.U32 R6, RZ, RZ, RZ ;  /* 0x000000ffff067224 */ /* 0x000fd200078e00ff */
[C---:B------:R-:W-:Y:S02]  /*0580*/  FSETP.NEU.AND P0, PT, R3.reuse, RZ, PT ;  /* 0x000000ff0300720b */ /* 0x040fe40003f0d000 */
[----:B------:R-:W-:-:S04]  /*0590*/  LOP3.LUT R5, R3, 0x80000000, R5, 0x48, !PT ;  /* 0x8000000003057812 */ /* 0x000fc800078e4805 */
[----:B------:R-:W-:-:S07]  /*05a0*/  LOP3.LUT R7, R5, R7, RZ, 0xfc, !PT ;  /* 0x0000000705077212 */ /* 0x000fce00078efcff */
[----:B------:R-:W-:Y:S05]  /*05b0*/  @!P0 BRA `(.L_x_8) ;  /* 0x00000000007c8947 */ /* 0x000fea0003800000 */
[----:B------:R-:W-:Y:S01]  /*05c0*/  IMAD.MOV R3, RZ, RZ, -R14 ;  /* 0x000000ffff037224 */ /* 0x000fe200078e0a0e */
[----:B------:R-:W-:Y:S01]  /*05d0*/  DMUL.RP R6, R10, R6 ;  /* 0x000000060a067228 */ /* 0x000fe20000008000 */
[----:B------:R-:W-:-:S06]  /*05e0*/  IMAD.MOV.U32 R2, RZ, RZ, RZ ;  /* 0x000000ffff027224 */ /* 0x000fcc00078e00ff */
[----:B------:R-:W-:-:S03]  /*05f0*/  DFMA R2, R12, -R2, R10 ;  /* 0x800000020c02722b */ /* 0x000fc6000000000a */
[----:B------:R-:W-:-:S03]  /*0600*/  LOP3.LUT R5, R7, R5, RZ, 0x3c, !PT ;  /* 0x0000000507057212 */ /* 0x000fc600078e3cff */
[----:B------:R-:W-:-:S04]  /*0610*/  IADD3 R2, PT, PT, -R14, -0x43300000, RZ ;  /* 0xbcd000000e027810 */ /* 0x000fc80007ffe1ff */
[----:B------:R-:W-:-:S04]  /*0620*/  FSETP.NEU.AND P0, PT, |R3|, R2, PT ;  /* 0x000000020300720b */ /* 0x000fc80003f0d200 */
[----:B------:R-:W-:Y:S02]  /*0630*/  FSEL R12, R6, R12, !P0 ;  /* 0x0000000c060c7208 */ /* 0x000fe40004000000 */
[----:B------:R-:W-:Y:S01]  /*0640*/  FSEL R13, R5, R13, !P0 ;  /* 0x0000000d050d7208 */ /* 0x000fe20004000000 */
[----:B------:R-:W-:Y:S06]  /*0650*/  BRA `(.L_x_8) ;  /* 0x0000000000547947 */ /* 0x000fec0003800000 */
.L_x_7:
[----:B------:R-:W-:-:S14]  /*0660*/  DSETP.NAN.AND P0, PT, R6, R6, PT ;  /* 0x000000060600722a */ /* 0x000fdc0003f08000 */
[----:B------:R-:W-:Y:S05]  /*0670*/  @P0 BRA `(.L_x_9) ;  /* 0x0000000000440947 */ /* 0x000fea0003800000 */
[----:B------:R-:W-:-:S14]  /*0680*/  DSETP.NAN.AND P0, PT, R4, R4, PT ;  /* 0x000000040400722a */ /* 0x000fdc0003f08000 */
[----:B------:R-:W-:Y:S05]  /*0690*/  @P0 BRA `(.L_x_10) ;  /* 0x0000000000300947 */ /* 0x000fea0003800000 */
[----:B------:R-:W-:Y:S01]  /*06a0*/  ISETP.NE.AND P0, PT, R19, R18, PT ;  /* 0x000000121300720c */ /* 0x000fe20003f05270 */
[----:B------:R-:W-:Y:S02]  /*06b0*/  IMAD.MOV.U32 R12, RZ, RZ, 0x0 ;  /* 0x00000000ff0c7424 */ /* 0x000fe400078e00ff */
[----:B------:R-:W-:-:S10]  /*06c0*/  IMAD.MOV.U32 R13, RZ, RZ, -0x80000 ;  /* 0xfff80000ff0d7424 */ /* 0x000fd400078e00ff */
[----:B------:R-:W-:Y:S05]  /*06d0*/  @!P0 BRA `(.L_x_8) ;  /* 0x0000000000348947 */ /* 0x000fea0003800000 */
[----:B------:R-:W-:Y:S02]  /*06e0*/  ISETP.NE.AND P0, PT, R19, 0x7ff00000, PT ;  /* 0x7ff000001300780c */ /* 0x000fe40003f05270 */
[----:B------:R-:W-:Y:S02]  /*06f0*/  LOP3.LUT R13, R7, 0x80000000, R5, 0x48, !PT ;  /* 0x80000000070d7812 */ /* 0x000fe400078e4805 */
[----:B------:R-:W-:-:S13]  /*0700*/  ISETP.EQ.OR P0, PT, R18, RZ, !P0 ;  /* 0x000000ff1200720c */ /* 0x000fda0004702670 */
[----:B------:R-:W-:Y:S01]  /*0710*/  @P0 LOP3.LUT R2, R13, 0x7ff00000, RZ, 0xfc, !PT ;  /* 0x7ff000000d020812 */ /* 0x000fe200078efcff */
[----:B------:R-:W-:Y:S02]  /*0720*/  @!P0 IMAD.MOV.U32 R12, RZ, RZ, RZ ;  /* 0x000000ffff0c8224 */ /* 0x000fe400078e00ff */
[----:B------:R-:W-:Y:S02]  /*0730*/  @P0 IMAD.MOV.U32 R12, RZ, RZ, RZ ;  /* 0x000000ffff0c0224 */ /* 0x000fe400078e00ff */
[----:B------:R-:W-:Y:S01]  /*0740*/  @P0 IMAD.MOV.U32 R13, RZ, RZ, R2 ;  /* 0x000000ffff0d0224 */ /* 0x000fe200078e0002 */
[----:B------:R-:W-:Y:S06]  /*0750*/  BRA `(.L_x_8) ;  /* 0x0000000000147947 */ /* 0x000fec0003800000 */
.L_x_10:
[----:B------:R-:W-:Y:S01]  /*0760*/  LOP3.LUT R13, R5, 0x80000, RZ, 0xfc, !PT ;  /* 0x00080000050d7812 */ /* 0x000fe200078efcff */
[----:B------:R-:W-:Y:S01]  /*0770*/  IMAD.MOV.U32 R12, RZ, RZ, R4 ;  /* 0x000000ffff0c7224 */ /* 0x000fe200078e0004 */
[----:B------:R-:W-:Y:S06]  /*0780*/  BRA `(.L_x_8) ;  /* 0x0000000000087947 */ /* 0x000fec0003800000 */
.L_x_9:
[----:B------:R-:W-:Y:S01]  /*0790*/  LOP3.LUT R13, R7, 0x80000, RZ, 0xfc, !PT ;  /* 0x00080000070d7812 */ /* 0x000fe200078efcff */
[----:B------:R-:W-:-:S07]  /*07a0*/  IMAD.MOV.U32 R12, RZ, RZ, R6 ;  /* 0x000000ffff0c7224 */ /* 0x000fce00078e0006 */
.L_x_8:
[----:B------:R-:W-:Y:S02]  /*07b0*/  IMAD.MOV.U32 R2, RZ, RZ, R0 ;  /* 0x000000ffff027224 */ /* 0x000fe400078e0000 */
[----:B------:R-:W-:-:S04]  /*07c0*/  IMAD.MOV.U32 R3, RZ, RZ, 0x0 ;  /* 0x00000000ff037424 */ /* 0x000fc800078e00ff */
[----:B------:R-:W-:Y:S05]  /*07d0*/  RET.REL.NODEC R2 `(_Z9initBoundPddddi) ;  /* 0xfffffff802087950 */ /* 0x000fea0003c3ffff */
.L_x_11:
        /* <DEDUP_REMOVED lines=10> */
.L_x_23:


//--------------------- .text._Z4initPddddii      --------------------------
	.section	.text._Z4initPddddii,"ax",@progbits
	.align	128
        .global         _Z4initPddddii
        .type           _Z4initPddddii,@function
        .size           _Z4initPddddii,(.L_x_24 - _Z4initPddddii)
        .other          _Z4initPddddii,@"STO_CUDA_ENTRY STV_DEFAULT"
_Z4initPddddii:
.text._Z4initPddddii:
[----:B------:R-:W-:Y:S08]  /*0000*/  LDC R1, c[0x0][0x37c] ;  /* 0x0000df00ff017b82 */ /* 0x000ff00000000800 */
[----:B------:R-:W0:Y:S01]  /*0010*/  LDC.64 R2, c[0x0][0x398] ;  /* 0x0000e600ff027b82 */ /* 0x000e220000000a00 */
[----:B------:R-:W1:Y:S01]  /*0020*/  S2R R0, SR_CTAID.X ;  /* 0x0000000000007919 */ /* 0x000e620000002500 */
[----:B------:R-:W-:Y:S01]  /*0030*/  IMAD.MOV.U32 R6, RZ, RZ, 0x1 ;  /* 0x00000001ff067424 */ /* 0x000fe200078e00ff */
[----:B------:R-:W-:Y:S01]  /*0040*/  BSSY.RECONVERGENT B0, `(.L_x_12) ;  /* 0x000001b000007945 */ /* 0x000fe20003800200 */
[----:B------:R-:W1:Y:S04]  /*0050*/  S2R R9, SR_TID.X ;  /* 0x0000000000097919 */ /* 0x000e680000002100 */
[----:B------:R-:W2:Y:S01]  /*0060*/  LDC.64 R12, c[0x0][0x390] ;  /* 0x0000e400ff0c7b82 */ /* 0x000ea20000000a00 */
[----:B0-----:R-:W-:-:S08]  /*0070*/  DMUL R4, R2, 3 ;  /* 0x4008000002047828 */ /* 0x001fd00000000000 */
[----:B------:R-:W-:Y:S01]  /*0080*/  DMUL R4, R4, R2 ;  /* 0x0000000204047228 */ /* 0x000fe20000000000 */
[----:B-1----:R-:W-:-:S05]  /*0090*/  IMAD R2, R0, 0x3e8, R9 ;  /* 0x000003e800027824 */ /* 0x002fca00078e0209 */
[----:B------:R-:W0:Y:S01]  /*00a0*/  MUFU.RCP64H R7, R5 ;  /* 0x0000000500077308 */ /* 0x000e220000001800 */
[C---:B------:R-:W-:Y:S02]  /*00b0*/  VIADD R0, R2.reuse, 0x1 ;  /* 0x0000000102007836 */ /* 0x040fe40000000000 */
[----:B------:R-:W-:-:S04]  /*00c0*/  IMAD R3, R2, R2, R2 ;  /* 0x0000000202037224 */ /* 0x000fc800078e0202 */
[----:B------:R-:W-:-:S04]  /*00d0*/  IMAD.IADD R14, R0, 0x1, R3 ;  /* 0x00000001000e7824 */ /* 0x000fc800078e0203 */
[----:B------:R-:W2:Y:S01]  /*00e0*/  I2F.F64.U32 R2, R14 ;  /* 0x0000000e00027312 */ /* 0x000ea20000201800 */
[----:B0-----:R-:W-:-:S08]  /*00f0*/  DFMA R8, -R4, R6, 1 ;  /* 0x3ff000000408742b */ /* 0x001fd00000000106 */
[----:B------:R-:W-:Y:S02]  /*0100*/  DFMA R8, R8, R8, R8 ;  /* 0x000000080808722b */ /* 0x000fe40000000008 */
[----:B--2---:R-:W-:-:S06]  /*0110*/  DMUL R2, R2, R12 ;  /* 0x0000000c02027228 */ /* 0x004fcc0000000000 */
[----:B------:R-:W-:Y:S02]  /*0120*/  DFMA R8, R6, R8, R6 ;  /* 0x000000080608722b */ /* 0x000fe40000000006 */
[----:B------:R-:W-:-:S06]  /*0130*/  DMUL R6, R2, R12 ;  /* 0x0000000c02067228 */ /* 0x000fcc0000000000 */
[----:B------:R-:W-:-:S04]  /*0140*/  DFMA R10, -R4, R8, 1 ;  /* 0x3ff00000040a742b */ /* 0x000fc80000000108 */
[----:B------:R-:W-:-:S04]  /*0150*/  FSETP.GEU.AND P1, PT, |R7|, 6.5827683646048100446e-37, PT ;  /* 0x036000000700780b */ /* 0x000fc80003f2e200 */
[----:B------:R-:W-:-:S08]  /*0160*/  DFMA R10, R8, R10, R8 ;  /* 0x0000000a080a722b */ /* 0x000fd00000000008 */
[----:B------:R-:W-:-:S08]  /*0170*/  DMUL R2, R6, R10 ;  /* 0x0000000a06027228 */ /* 0x000fd00000000000 */
[----:B------:R-:W-:-:S08]  /*0180*/  DFMA R8, -R4, R2, R6 ;  /* 0x000000020408722b */ /* 0x000fd00000000106 */
[----:B------:R-:W-:-:S10]  /*0190*/  DFMA R2, R10, R8, R2 ;  /* 0x000000080a02722b */ /* 0x000fd40000000002 */
[----:B------:R-:W-:-:S05]  /*01a0*/  FFMA R8, RZ, R5, R3 ;  /* 0x00000005ff087223 */ /* 0x000fca0000000003 */
[----:B------:R-:W-:-:S13]  /*01b0*/  FSETP.GT.AND P0, PT, |R8|, 1.469367938527859385e-39, PT ;  /* 0x001000000800780b */ /* 0x000fda0003f04200 */
[----:B------:R-:W-:Y:S05]  /*01c0*/  @P0 BRA P1, `(.L_x_13) ;  /* 0x0000000000080947 */ /* 0x000fea0000800000 */
[----:B------:R-:W-:-:S07]  /*01d0*/  MOV R10, 0x1f0 ;  /* 0x000001f0000a7802 */ /* 0x000fce0000000f00 */
[----:B------:R-:W-:Y:S05]  /*01e0*/  CALL.REL.NOINC `($__internal_1_$__cuda_sm20_div_rn_f64_full) ;  /* 0x0000000000b47944 */ /* 0x000fea0003c00000 */
.L_x_13:
[----:B------:R-:W-:Y:S05]  /*01f0*/  BSYNC.RECONVERGENT B0 ;  /* 0x0000000000007941 */ /* 0x000fea0003800200 */
.L_x_12:
[----:B------:R-:W0:Y:S01]  /*0200*/  LDCU.128 UR8, c[0x0][0x390] ;  /* 0x00007200ff0877ac */ /* 0x000e220008000c00 */
[----:B------:R-:W-:Y:S01]  /*0210*/  IMAD.MOV.U32 R4, RZ, RZ, 0x54442d18 ;  /* 0x54442d18ff047424 */ /* 0x000fe200078e00ff */
[----:B------:R-:W-:Y:S01]  /*0220*/  DADD R2, -R2, 1 ;  /* 0x3ff0000002027429 */ /* 0x000fe20000000100 */
[----:B------:R-:W-:Y:S01]  /*0230*/  IMAD.MOV.U32 R5, RZ, RZ, 0x402921fb ;  /* 0x402921fbff057424 */ /* 0x000fe200078e00ff */
[----:B------:R-:W-:Y:S01]  /*0240*/  UMOV UR4, 0x54442d18 ;  /* 0x54442d1800047882 */ /* 0x000fe20000000000 */
[----:B------:R-:W-:Y:S01]  /*0250*/  IMAD.MOV.U32 R8, RZ, RZ, 0x1 ;  /* 0x00000001ff087424 */ /* 0x000fe200078e00ff */
[----:B------:R-:W-:Y:S01]  /*0260*/  UMOV UR5, 0x400921fb ;  /* 0x400921fb00057882 */ /* 0x000fe20000000000 */
[----:B------:R-:W1:Y:S01]  /*0270*/  LDCU.64 UR6, c[0x0][0x388] ;  /* 0x00007100ff0677ac */ /* 0x000e620008000a00 */
[----:B------:R-:W2:Y:S01]  /*0280*/  I2F.F64 R6, R0 ;  /* 0x0000000000067312 */ /* 0x000ea20000201c00 */
[----:B------:R-:W-:Y:S01]  /*0290*/  BSSY.RECONVERGENT B0, `(.L_x_14) ;  /* 0x000001e000007945 */ /* 0x000fe20003800200 */
[----:B------:R-:W-:-:S02]  /*02a0*/  DMUL R2, R2, 3 ;  /* 0x4008000002027828 */ /* 0x000fc40000000000 */
[----:B0-----:R-:W-:-:S06]  /*02b0*/  DMUL R4, R4, UR10 ;  /* 0x0000000a04047c28 */ /* 0x001fcc0008000000 */
[----:B------:R-:W-:Y:S02]  /*02c0*/  DMUL R2, R2, 4 ;  /* 0x4010000002027828 */ /* 0x000fe40000000000 */
[----:B------:R-:W-:-:S06]  /*02d0*/  DMUL R4, R4, UR10 ;  /* 0x0000000a04047c28 */ /* 0x000fcc0008000000 */
[----:B------:R-:W-:Y:S01]  /*02e0*/  DMUL R2, R2, UR4 ;  /* 0x0000000402027c28 */ /* 0x000fe20008000000 */
[----:B------:R-:W-:Y:S01]  /*02f0*/  UMOV UR4, 0x9abcaf48 ;  /* 0x9abcaf4800047882 */ /* 0x000fe20000000000 */
[----:B------:R-:W-:Y:S01]  /*0300*/  UMOV UR5, 0x3e7ad7f2 ;  /* 0x3e7ad7f200057882 */ /* 0x000fe20000000000 */
[----:B------:R-:W0:Y:S05]  /*0310*/  MUFU.RCP64H R9, R5 ;  /* 0x0000000500097308 */ /* 0x000e2a0000001800 */
[----:B------:R-:W-:Y:S01]  /*0320*/  DMUL R2, R2, UR4 ;  /* 0x0000000402027c28 */ /* 0x000fe20008000000 */
[----:B------:R-:W3:Y:S07]  /*0330*/  LDCU.64 UR4, c[0x0][0x358] ;  /* 0x00006b00ff0477ac */ /* 0x000eee0008000a00 */
[----:B-1----:R-:W-:-:S02]  /*0340*/  DMUL R2, R2, UR6 ;  /* 0x0000000602027c28 */ /* 0x002fc40008000000 */
[----:B0-----:R-:W-:-:S06]  /*0350*/  DFMA R10, -R4, R8, 1 ;  /* 0x3ff00000040a742b */ /* 0x001fcc0000000108 */
[----:B--2---:R-:W-:Y:S02]  /*0360*/  DMUL R2, R2, R6 ;  /* 0x0000000602027228 */ /* 0x004fe40000000000 */
[----:B------:R-:W-:-:S06]  /*0370*/  DFMA R10, R10, R10, R10 ;  /* 0x0000000a0a0a722b */ /* 0x000fcc000000000a */
[----:B------:R-:W-:Y:S02]  /*0380*/  DMUL R12, R2, UR8 ;  /* 0x00000008020c7c28 */ /* 0x000fe40008000000 */
[----:B------:R-:W-:-:S08]  /*0390*/  DFMA R10, R8, R10, R8 ;  /* 0x0000000a080a722b */ /* 0x000fd00000000008 */
[----:B------:R-:W-:Y:S01]  /*03a0*/  FSETP.GEU.AND P1, PT, |R13|, 6.5827683646048100446e-37, PT ;  /* 0x036000000d00780b */ /* 0x000fe20003f2e200 */
[----:B------:R-:W-:-:S08]  /*03b0*/  DFMA R6, -R4, R10, 1 ;  /* 0x3ff000000406742b */ /* 0x000fd0000000010a */
[----:B------:R-:W-:-:S08]  /*03c0*/  DFMA R6, R10, R6, R10 ;  /* 0x000000060a06722b */ /* 0x000fd0000000000a */
[----:B------:R-:W-:-:S08]  /*03d0*/  DMUL R2, R12, R6 ;  /* 0x000000060c027228 */ /* 0x000fd00000000000 */
[----:B------:R-:W-:-:S08]  /*03e0*/  DFMA R8, -R4, R2, R12 ;  /* 0x000000020408722b */ /* 0x000fd0000000010c */
[----:B------:R-:W-:-:S10]  /*03f0*/  DFMA R2, R6, R8, R2 ;  /* 0x000000080602722b */ /* 0x000fd40000000002 */
[----:B------:R-:W-:-:S05]  /*0400*/  FFMA R6, RZ, R5, R3 ;  /* 0x00000005ff067223 */ /* 0x000fca0000000003 */
[----:B------:R-:W-:-:S13]  /*0410*/  FSETP.GT.AND P0, PT, |R6|, 1.469367938527859385e-39, PT ;  /* 0x001000000600780b */ /* 0x000fda0003f04200 */
[----:B---3--:R-:W-:Y:S05]  /*0420*/  @P0 BRA P1, `(.L_x_15) ;  /* 0x0000000000100947 */ /* 0x008fea0000800000 */
[----:B------:R-:W-:Y:S01]  /*0430*/  IMAD.MOV.U32 R6, RZ, RZ, R12 ;  /* 0x000000ffff067224 */ /* 0x000fe200078e000c */
[----:B------:R-:W-:Y:S01]  /*0440*/  MOV R10, 0x470 ;  /* 0x00000470000a7802 */ /* 0x000fe20000000f00 */
[----:B------:R-:W-:-:S07]  /*0450*/  IMAD.MOV.U32 R7, RZ, RZ, R13 ;  /* 0x000000ffff077224 */ /* 0x000fce00078e000d */
[----:B------:R-:W-:Y:S05]  /*0460*/  CALL.REL.NOINC `($__internal_1_$__cuda_sm20_div_rn_f64_full) ;  /* 0x0000000000147944 */ /* 0x000fea0003c00000 */
.L_x_15:
[----:B------:R-:W-:Y:S05]  /*0470*/  BSYNC.RECONVERGENT B0 ;  /* 0x0000000000007941 */ /* 0x000fea0003800200 */
.L_x_14:
[----:B------:R-:W0:Y:S02]  /*0480*/  LDC.64 R4, c[0x0][0x380] ;  /* 0x0000e000ff047b82 */ /* 0x000e240000000a00 */
[----:B0-----:R-:W-:-:S05]  /*0490*/  IMAD.WIDE R4, R0, 0x8, R4 ;  /* 0x0000000800047825 */ /* 0x001fca00078e0204 */
[----:B------:R-:W-:Y:S01]  /*04a0*/  STG.E.64 desc[UR4][R4.64], R2 ;  /* 0x0000000204007986 */ /* 0x000fe2000c101b04 */
[----:B------:R-:W-:Y:S05]  /*04b0*/  EXIT ;  /* 0x000000000000794d */ /* 0x000fea0003800000 */
        .weak           $__internal_1_$__cuda_sm20_div_rn_f64_full
        .type           $__internal_1_$__cuda_sm20_div_rn_f64_full,@function
        .size           $__internal_1_$__cuda_sm20_div_rn_f64_full,(.L_x_24 - $__internal_1_$__cuda_sm20_div_rn_f64_full)
$__internal_1_$__cuda_sm20_div_rn_f64_full:
[C---:B------:R-:W-:Y:S01]  /*04c0*/  FSETP.GEU.AND P0, PT, |R5|.reuse, 1.469367938527859385e-39, PT ;  /* 0x001000000500780b */ /* 0x040fe20003f0e200 */
[----:B------:R-:W-:Y:S01]  /*04d0*/  IMAD.MOV.U32 R16, RZ, RZ, 0x1 ;  /* 0x00000001ff107424 */ /* 0x000fe200078e00ff */
[----:B------:R-:W-:Y:S01]  /*04e0*/  LOP3.LUT R2, R5, 0x800fffff, RZ, 0xc0, !PT ;  /* 0x800fffff05027812 */ /* 0x000fe200078ec0ff */
[----:B------:R-:W-:Y:S01]  /*04f0*/  BSSY.RECONVERGENT B1, `(.L_x_16) ;  /* 0x0000055000017945 */ /* 0x000fe20003800200 */
[C---:B------:R-:W-:Y:S02]  /*0500*/  FSETP.GEU.AND P2, PT, |R7|.reuse, 1.469367938527859385e-39, PT ;  /* 0x001000000700780b */ /* 0x040fe40003f4e200 */
[----:B------:R-:W-:Y:S01]  /*0510*/  LOP3.LUT R3, R2, 0x3ff00000, RZ, 0xfc, !PT ;  /* 0x3ff0000002037812 */ /* 0x000fe200078efcff */
[----:B------:R-:W-:Y:S01]  /*0520*/  IMAD.MOV.U32 R2, RZ, RZ, R4 ;  /* 0x000000ffff027224 */ /* 0x000fe200078e0004 */
[----:B------:R-:W-:Y:S02]  /*0530*/  LOP3.LUT R11, R7, 0x7ff00000, RZ, 0xc0, !PT ;  /* 0x7ff00000070b7812 */ /* 0x000fe400078ec0ff */
[----:B------:R-:W-:-:S03]  /*0540*/  LOP3.LUT R14, R5, 0x7ff00000, RZ, 0xc0, !PT ;  /* 0x7ff00000050e7812 */ /* 0x000fc600078ec0ff */
[----:B------:R-:W-:Y:S01]  /*0550*/  @!P0 DMUL R2, R4, 8.98846567431157953865e+307 ;  /* 0x7fe0000004028828 */ /* 0x000fe20000000000 */
[----:B------:R-:W-:-:S03]  /*0560*/  ISETP.GE.U32.AND P1, PT, R11, R14, PT ;  /* 0x0000000e0b00720c */ /* 0x000fc60003f26070 */
[----:B------:R-:W-:Y:S01]  /*0570*/  @!P2 LOP3.LUT R12, R5, 0x7ff00000, RZ, 0xc0, !PT ;  /* 0x7ff00000050ca812 */ /* 0x000fe200078ec0ff */
[----:B------:R-:W-:Y:S01]  /*0580*/  @!P2 IMAD.MOV.U32 R18, RZ, RZ, RZ ;  /* 0x000000ffff12a224 */ /* 0x000fe200078e00ff */
[----:B------:R-:W0:Y:S02]  /*0590*/  MUFU.RCP64H R17, R3 ;  /* 0x0000000300117308 */ /* 0x000e240000001800 */
[----:B------:R-:W-:Y:S01]  /*05a0*/  @!P2 ISETP.GE.U32.AND P3, PT, R11, R12, PT ;  /* 0x0000000c0b00a20c */ /* 0x000fe20003f66070 */
[----:B------:R-:W-:-:S05]  /*05b0*/  IMAD.MOV.U32 R12, RZ, RZ, 0x1ca00000 ;  /* 0x1ca00000ff0c7424 */ /* 0x000fca00078e00ff */
[----:B------:R-:W-:-:S04]  /*05c0*/  @!P2 SEL R13, R12, 0x63400000, !P3 ;  /* 0x634000000c0da807 */ /* 0x000fc80005800000 */
[----:B------:R-:W-:-:S04]  /*05d0*/  @!P2 LOP3.LUT R13, R13, 0x80000000, R7, 0xf8, !PT ;  /* 0x800000000d0da812 */ /* 0x000fc800078ef807 */
[----:B------:R-:W-:Y:S01]  /*05e0*/  @!P2 LOP3.LUT R19, R13, 0x100000, RZ, 0xfc, !PT ;  /* 0x001000000d13a812 */ /* 0x000fe200078efcff */
[----:B0-----:R-:W-:-:S08]  /*05f0*/  DFMA R8, R16, -R2, 1 ;  /* 0x3ff000001008742b */ /* 0x001fd00000000802 */
[----:B------:R-:W-:-:S08]  /*0600*/  DFMA R8, R8, R8, R8 ;  /* 0x000000080808722b */ /* 0x000fd00000000008 */
[----:B------:R-:W-:Y:S01]  /*0610*/  DFMA R16, R16, R8, R16 ;  /* 0x000000081010722b */ /* 0x000fe20000000010 */
[----:B------:R-:W-:Y:S01]  /*0620*/  SEL R9, R12, 0x63400000, !P1 ;  /* 0x634000000c097807 */ /* 0x000fe20004800000 */
[----:B------:R-:W-:-:S03]  /*0630*/  IMAD.MOV.U32 R8, RZ, RZ, R6 ;  /* 0x000000ffff087224 */ /* 0x000fc600078e0006 */
[----:B------:R-:W-:-:S03]  /*0640*/  LOP3.LUT R9, R9, 0x800fffff, R7, 0xf8, !PT ;  /* 0x800fffff09097812 */ /* 0x000fc600078ef807 */
[----:B------:R-:W-:-:S03]  /*0650*/  DFMA R20, R16, -R2, 1 ;  /* 0x3ff000001014742b */ /* 0x000fc60000000802 */
[----:B------:R-:W-:-:S05]  /*0660*/  @!P2 DFMA R8, R8, 2, -R18 ;  /* 0x400000000808a82b */ /* 0x000fca0000000812 */
[----:B------:R-:W-:Y:S01]  /*0670*/  DFMA R16, R16, R20, R16 ;  /* 0x000000141010722b */ /* 0x000fe20000000010 */
[----:B------:R-:W-:Y:S02]  /*0680*/  IMAD.MOV.U32 R21, RZ, RZ, R11 ;  /* 0x000000ffff157224 */ /* 0x000fe400078e000b */
[----:B------:R-:W-:Y:S01]  /*0690*/  IMAD.MOV.U32 R20, RZ, RZ, R14 ;  /* 0x000000ffff147224 */ /* 0x000fe200078e000e */
[----:B------:R-:W-:Y:S02]  /*06a0*/  @!P0 LOP3.LUT R20, R3, 0x7ff00000, RZ, 0xc0, !PT ;  /* 0x7ff0000003148812 */ /* 0x000fe400078ec0ff */
[----:B------:R-:W-:Y:S02]  /*06b0*/  @!P2 LOP3.LUT R21, R9, 0x7ff00000, RZ, 0xc0, !PT ;  /* 0x7ff000000915a812 */ /* 0x000fe400078ec0ff */
[----:B------:R-:W-:Y:S01]  /*06c0*/  DMUL R18, R16, R8 ;  /* 0x0000000810127228 */ /* 0x000fe20000000000 */
[----:B------:R-:W-:Y:S02]  /*06d0*/  VIADD R22, R20, 0xffffffff ;  /* 0xffffffff14167836 */ /* 0x000fe40000000000 */
[----:B------:R-:W-:-:S05]  /*06e0*/  VIADD R13, R21, 0xffffffff ;  /* 0xffffffff150d7836 */ /* 0x000fca0000000000 */
[----:B------:R-:W-:Y:S01]  /*06f0*/  DFMA R14, R18, -R2, R8 ;  /* 0x80000002120e722b */ /* 0x000fe20000000008 */
[----:B------:R-:W-:-:S04]  /*0700*/  ISETP.GT.U32.AND P0, PT, R13, 0x7feffffe, PT ;  /* 0x7feffffe0d00780c */ /* 0x000fc80003f04070 */
[----:B------:R-:W-:-:S03]  /*0710*/  ISETP.GT.U32.OR P0, PT, R22, 0x7feffffe, P0 ;  /* 0x7feffffe1600780c */ /* 0x000fc60000704470 */
[----:B------:R-:W-:-:S10]  /*0720*/  DFMA R14, R16, R14, R18 ;  /* 0x0000000e100e722b */ /* 0x000fd40000000012 */
[----:B------:R-:W-:Y:S05]  /*0730*/  @P0 BRA `(.L_x_17) ;  /* 0x00000000006c0947 */ /* 0x000fea0003800000 */
        /* <DEDUP_REMOVED lines=27> */
.L_x_17:
        /* <DEDUP_REMOVED lines=16> */
.L_x_20:
[----:B------:R-:W-:Y:S01]  /*09f0*/  LOP3.LUT R13, R5, 0x80000, RZ, 0xfc, !PT ;  /* 0x00080000050d7812 */ /* 0x000fe200078efcff */
[----:B------:R-:W-:Y:S01]  /*0a00*/  IMAD.MOV.U32 R12, RZ, RZ, R4 ;  /* 0x000000ffff0c7224 */ /* 0x000fe200078e0004 */
[----:B------:R-:W-:Y:S06]  /*0a10*/  BRA `(.L_x_18) ;  /* 0x0000000000087947 */ /* 0x000fec0003800000 */
.L_x_19:
[----:B------:R-:W-:Y:S01]  /*0a20*/  LOP3.LUT R13, R7, 0x80000, RZ, 0xfc, !PT ;  /* 0x00080000070d7812 */ /* 0x000fe200078efcff */
[----:B------:R-:W-:-:S07]  /*0a30*/  IMAD.MOV.U32 R12, RZ, RZ, R6 ;  /* 0x000000ffff0c7224 */ /* 0x000fce00078e0006 */
.L_x_18:
[----:B------:R-:W-:Y:S05]  /*0a40*/  BSYNC.RECONVERGENT B1 ;  /* 0x0000000000017941 */ /* 0x000fea0003800200 */
.L_x_16:
[----:B------:R-:W-:Y:S02]  /*0a50*/  IMAD.MOV.U32 R11, RZ, RZ, 0x0 ;  /* 0x00000000ff0b7424 */ /* 0x000fe400078e00ff */
[----:B------:R-:W-:Y:S02]  /*0a60*/  IMAD.MOV.U32 R2, RZ, RZ, R12 ;  /* 0x000000ffff027224 */ /* 0x000fe400078e000c */
[----:B------:R-:W-:Y:S01]  /*0a70*/  IMAD.MOV.U32 R3, RZ, RZ, R13 ;  /* 0x000000ffff037224 */ /* 0x000fe200078e000d */
[----:B------:R-:W-:Y:S06]  /*0a80*/  RET.REL.NODEC R10 `(_Z4initPddddii) ;  /* 0xfffffff40a5c7950 */ /* 0x000fec0003c3ffff */
.L_x_21:
        /* <DEDUP_REMOVED lines=15> */
.L_x_24:


//--------------------- .text._Z14setGhostPointsPdS_iil --------------------------
	.section	.text._Z14setGhostPointsPdS_iil,"ax",@progbits
	.align	128
        .global         _Z14setGhostPointsPdS_iil
        .type           _Z14setGhostPointsPdS_iil,@function
        .size           _Z14setGhostPointsPdS_iil,(.L_x_28 - _Z14setGhostPointsPdS_iil)
        .other          _Z14setGhostPointsPdS_iil,@"STO_CUDA_ENTRY STV_DEFAULT"
_Z14setGhostPointsPdS_iil:
.text._Z14setGhostPointsPdS_iil:
[----:B------:R-:W-:Y:S01]  /*0000*/  LDC R1, c[0x0][0x37c] ;  /* 0x0000df00ff017b82 */ /* 0x000fe20000000800 */
[----:B------:R-:W0:Y:S07]  /*0010*/  S2R R13, SR_TID.X ;  /* 0x00000000000d7919 */ /* 0x000e2e0000002100 */
[----:B------:R-:W1:Y:S01]  /*0020*/  LDC.64 R6, c[0x0][0x380] ;  /* 0x0000e000ff067b82 */ /* 0x000e620000000a00 */
[----:B------:R-:W2:Y:S07]  /*0030*/  LDCU.64 UR4, c[0x0][0x358] ;  /* 0x00006b00ff0477ac */ /* 0x000eae0008000a00 */
[----:B------:R-:W3:Y:S08]  /*0040*/  LDC.64 R10, c[0x0][0x390] ;  /* 0x0000e400ff0a7b82 */ /* 0x000ef00000000a00 */
[----:B------:R-:W4:Y:S01]  /*0050*/  LDC.64 R4, c[0x0][0x388] ;  /* 0x0000e200ff047b82 */ /* 0x000f220000000a00 */
[----:B0-----:R-:W-:-:S04]  /*0060*/  IMAD R9, R13, 0x3e8, RZ ;  /* 0x000003e80d097824 */ /* 0x001fc800078e02ff */
[----:B-1----:R-:W-:-:S06]  /*0070*/  IMAD.WIDE.U32 R2, R9, 0x8, R6 ;  /* 0x0000000809027825 */ /* 0x002fcc00078e0006 */
[----:B--2---:R-:W2:Y:S01]  /*0080*/  LDG.E.64 R2, desc[UR4][R2.64] ;  /* 0x0000000402027981 */ /* 0x004ea2000c1e1b00 */
[----:B---3--:R-:W-:Y:S02]  /*0090*/  IADD3 R0, PT, PT, R10, -0x1, RZ ;  /* 0xffffffff0a007810 */ /* 0x008fe40007ffe0ff */
[----:B------:R-:W-:Y:S02]  /*00a0*/  IADD3 R11, PT, PT, R11, 0x1, RZ ;  /* 0x000000010b0b7810 */ /* 0x000fe40007ffe0ff */
[C---:B------:R-:W-:Y:S02]  /*00b0*/  ISETP.NE.AND P0, PT, R13.reuse, R0, PT ;  /* 0x000000000d00720c */ /* 0x040fe40003f05270 */
[----:B------:R-:W-:-:S05]  /*00c0*/  SHF.L.U32 R13, R13, 0x1, RZ ;  /* 0x000000010d0d7819 */ /* 0x000fca00000006ff */
[----:B----4-:R-:W-:-:S06]  /*00d0*/  IMAD.WIDE.U32 R4, R13, 0x8, R4 ;  /* 0x000000080d047825 */ /* 0x010fcc00078e0004 */
[----:B------:R-:W-:-:S05]  /*00e0*/  @P0 IADD3 R11, PT, PT, R9, 0x3e9, RZ ;  /* 0x000003e9090b0810 */ /* 0x000fca0007ffe0ff */
[----:B------:R-:W-:Y:S01]  /*00f0*/  IMAD.WIDE R6, R11, 0x8, R6 ;  /* 0x000000080b067825 */ /* 0x000fe200078e0206 */
[----:B--2---:R-:W-:Y:S05]  /*0100*/  STG.E.64 desc[UR4][R4.64], R2 ;  /* 0x0000000204007986 */ /* 0x004fea000c101b04 */
[----:B------:R-:W2:Y:S04]  /*0110*/  LDG.E.64 R6, desc[UR4][R6.64] ;  /* 0x0000000406067981 */ /* 0x000ea8000c1e1b00 */
[----:B--2---:R-:W-:Y:S01]  /*0120*/  STG.E.64 desc[UR4][R4.64+0x8], R6 ;  /* 0x0000080604007986 */ /* 0x004fe2000c101b04 */
[----:B------:R-:W-:Y:S05]  /*0130*/  EXIT ;  /* 0x000000000000794d */ /* 0x000fea0003800000 */
.L_x_22:
        /* <DEDUP_REMOVED lines=12> */
.L_x_28:


//--------------------- .nv.shared._Z3runPdS_diil --------------------------
	.section	.nv.shared._Z3runPdS_diil,"aw",@nobits
	.sectionflags	@""
	.align	16
	.zero		1024


//--------------------- .nv.shared.reserved.0     --------------------------
	.section	.nv.shared.reserved.0,"aw",@nobits
	.weak		__nv_reservedSMEM_offset_0_alias
	.size		__nv_reservedSMEM_offset_0_alias, 0, 64
	.other		__nv_reservedSMEM_offset_0_alias,@"STO_CUDA_RESERVED_SHARED STV_DEFAULT"
__nv_reservedSMEM_offset_0_alias:
	.zero		0
	.zero		64


//--------------------- .nv.shared._Z9initBoundPddddi --------------------------
	.section	.nv.shared._Z9initBoundPddddi,"aw",@nobits
	.sectionflags	@""
	.align	16
	.zero		1024


//--------------------- .nv.shared._Z4initPddddii --------------------------
	.section	.nv.shared._Z4initPddddii,"aw",@nobits
	.sectionflags	@""
	.align	16
	.zero		1024


//--------------------- .nv.shared._Z14setGhostPointsPdS_iil --------------------------
	.section	.nv.shared._Z14setGhostPointsPdS_iil,"aw",@nobits
	.sectionflags	@""
	.align	16
	.zero		1024


//--------------------- .nv.constant0._Z3runPdS_diil --------------------------
	.section	.nv.constant0._Z3runPdS_diil,"a",@progbits
	.sectionflags	@""
	.align	4
.nv.constant0._Z3runPdS_diil:
	.zero		936


//--------------------- .nv.constant0._Z9initBoundPddddi --------------------------
	.section	.nv.constant0._Z9initBoundPddddi,"a",@progbits
	.sectionflags	@""
	.align	4
.nv.constant0._Z9initBoundPddddi:
	.zero		932


//--------------------- .nv.constant0._Z4initPddddii --------------------------
	.section	.nv.constant0._Z4initPddddii,"a",@progbits
	.sectionflags	@""
	.align	4
.nv.constant0._Z4initPddddii:
	.zero		936


//--------------------- .nv.constant0._Z14setGhostPointsPdS_iil --------------------------
	.section	.nv.constant0._Z14setGhostPointsPdS_iil,"a",@progbits
	.sectionflags	@""
	.align	4
.nv.constant0._Z14setGhostPointsPdS_iil:
	.zero		928


//--------------------- SYMBOLS --------------------------

	.type		.nv.reservedSmem.offset0,@object
	.size		.nv.reservedSmem.offset0,0x4
	.type		.nv.reservedSmem.cap,@object
	.size		.nv.reservedSmem.cap,0x4
